//
// Generated by NVIDIA NVVM Compiler
//
// Compiler Build ID: CL-36424714
// Cuda compilation tools, release 13.0, V13.0.88
// Based on NVVM 20.0.0
//

.version 9.0
.target sm_100
.address_size 64

	// .globl	_Z12matmulKernelPiS_S_i
// _ZZ15matmulKernelOptPiS_S_iE1A has been demoted
// _ZZ15matmulKernelOptPiS_S_iE1B has been demoted

.visible .entry _Z12matmulKernelPiS_S_i(
	.param .u64 .ptr .align 1 _Z12matmulKernelPiS_S_i_param_0,
	.param .u64 .ptr .align 1 _Z12matmulKernelPiS_S_i_param_1,
	.param .u64 .ptr .align 1 _Z12matmulKernelPiS_S_i_param_2,
	.param .u32 _Z12matmulKernelPiS_S_i_param_3
)
{
	.reg .pred 	%p<10>;
	.reg .b32 	%r<105>;
	.reg .b64 	%rd<67>;

	ld.param.u64 	%rd14, [_Z12matmulKernelPiS_S_i_param_0];
	ld.param.u64 	%rd15, [_Z12matmulKernelPiS_S_i_param_1];
	ld.param.u32 	%r29, [_Z12matmulKernelPiS_S_i_param_3];
	cvta.to.global.u64 	%rd1, %rd15;
	cvta.to.global.u64 	%rd2, %rd14;
	mov.u32 	%r31, %ctaid.y;
	mov.u32 	%r32, %ntid.y;
	mov.u32 	%r33, %tid.y;
	mad.lo.s32 	%r1, %r31, %r32, %r33;
	mov.u32 	%r34, %ctaid.x;
	mov.u32 	%r35, %ntid.x;
	mov.u32 	%r36, %tid.x;
	mad.lo.s32 	%r2, %r34, %r35, %r36;
	setp.lt.s32 	%p1, %r29, 1;
	mov.b32 	%r104, 0;
	@%p1 bra 	$L__BB0_12;
	mul.lo.s32 	%r3, %r29, %r1;
	and.b32  	%r4, %r29, 7;
	setp.lt.u32 	%p2, %r29, 8;
	mov.b32 	%r99, 0;
	mov.u32 	%r104, %r99;
	@%p2 bra 	$L__BB0_4;
	and.b32  	%r99, %r29, 2147483640;
	neg.s32 	%r93, %r99;
	mul.wide.u32 	%rd16, %r29, 4;
	add.s64 	%rd3, %rd1, %rd16;
	mul.wide.u32 	%rd17, %r29, 8;
	add.s64 	%rd4, %rd1, %rd17;
	mul.wide.u32 	%rd18, %r29, 12;
	add.s64 	%rd5, %rd1, %rd18;
	mul.wide.u32 	%rd19, %r29, 16;
	add.s64 	%rd6, %rd1, %rd19;
	mul.wide.u32 	%rd20, %r29, 20;
	add.s64 	%rd7, %rd1, %rd20;
	mul.wide.u32 	%rd21, %r29, 24;
	add.s64 	%rd8, %rd1, %rd21;
	mul.wide.u32 	%rd22, %r29, 28;
	add.s64 	%rd9, %rd1, %rd22;
	mul.wide.u32 	%rd23, %r3, 4;
	add.s64 	%rd24, %rd23, %rd2;
	add.s64 	%rd66, %rd24, 16;
	mov.b32 	%r104, 0;
	mov.u32 	%r92, %r2;
$L__BB0_3:
	.pragma "nounroll";
	mul.wide.s32 	%rd25, %r92, 4;
	add.s64 	%rd26, %rd3, %rd25;
	add.s64 	%rd27, %rd4, %rd25;
	add.s64 	%rd28, %rd5, %rd25;
	add.s64 	%rd29, %rd6, %rd25;
	add.s64 	%rd30, %rd7, %rd25;
	add.s64 	%rd31, %rd8, %rd25;
	add.s64 	%rd32, %rd9, %rd25;
	add.s64 	%rd33, %rd1, %rd25;
	ld.global.u32 	%r40, [%rd66+-16];
	ld.global.u32 	%r41, [%rd33];
	mad.lo.s32 	%r42, %r41, %r40, %r104;
	ld.global.u32 	%r43, [%rd66+-12];
	ld.global.u32 	%r44, [%rd26];
	mad.lo.s32 	%r45, %r44, %r43, %r42;
	ld.global.u32 	%r46, [%rd66+-8];
	ld.global.u32 	%r47, [%rd27];
	mad.lo.s32 	%r48, %r47, %r46, %r45;
	ld.global.u32 	%r49, [%rd66+-4];
	ld.global.u32 	%r50, [%rd28];
	mad.lo.s32 	%r51, %r50, %r49, %r48;
	ld.global.u32 	%r52, [%rd66];
	ld.global.u32 	%r53, [%rd29];
	mad.lo.s32 	%r54, %r53, %r52, %r51;
	ld.global.u32 	%r55, [%rd66+4];
	ld.global.u32 	%r56, [%rd30];
	mad.lo.s32 	%r57, %r56, %r55, %r54;
	ld.global.u32 	%r58, [%rd66+8];
	ld.global.u32 	%r59, [%rd31];
	mad.lo.s32 	%r60, %r59, %r58, %r57;
	ld.global.u32 	%r61, [%rd66+12];
	ld.global.u32 	%r62, [%rd32];
	mad.lo.s32 	%r104, %r62, %r61, %r60;
	add.s32 	%r93, %r93, 8;
	shl.b32 	%r63, %r29, 3;
	add.s32 	%r92, %r92, %r63;
	add.s64 	%rd66, %rd66, 32;
	setp.ne.s32 	%p3, %r93, 0;
	@%p3 bra 	$L__BB0_3;
$L__BB0_4:
	setp.eq.s32 	%p4, %r4, 0;
	@%p4 bra 	$L__BB0_12;
	and.b32  	%r16, %r29, 3;
	setp.lt.u32 	%p5, %r4, 4;
	@%p5 bra 	$L__BB0_7;
	add.s32 	%r65, %r99, %r3;
	mul.wide.u32 	%rd34, %r65, 4;
	add.s64 	%rd35, %rd2, %rd34;
	ld.global.u32 	%r66, [%rd35];
	mad.lo.s32 	%r67, %r99, %r29, %r2;
	mul.wide.s32 	%rd36, %r67, 4;
	add.s64 	%rd37, %rd1, %rd36;
	ld.global.u32 	%r68, [%rd37];
	mad.lo.s32 	%r69, %r68, %r66, %r104;
	cvt.u64.u32 	%rd38, %r3;
	cvt.u64.u32 	%rd39, %r99;
	add.s64 	%rd40, %rd39, %rd38;
	shl.b64 	%rd41, %rd40, 2;
	add.s64 	%rd42, %rd2, %rd41;
	ld.global.u32 	%r70, [%rd42+4];
	mul.wide.u32 	%rd43, %r29, 4;
	add.s64 	%rd44, %rd37, %rd43;
	ld.global.u32 	%r71, [%rd44];
	mad.lo.s32 	%r72, %r71, %r70, %r69;
	ld.global.u32 	%r73, [%rd42+8];
	add.s64 	%rd45, %rd44, %rd43;
	ld.global.u32 	%r74, [%rd45];
	mad.lo.s32 	%r75, %r74, %r73, %r72;
	ld.global.u32 	%r76, [%rd42+12];
	add.s64 	%rd46, %rd45, %rd43;
	ld.global.u32 	%r77, [%rd46];
	mad.lo.s32 	%r104, %r77, %r76, %r75;
	add.s32 	%r99, %r99, 4;
$L__BB0_7:
	setp.eq.s32 	%p6, %r16, 0;
	@%p6 bra 	$L__BB0_12;
	setp.eq.s32 	%p7, %r16, 1;
	@%p7 bra 	$L__BB0_10;
	add.s32 	%r79, %r99, %r3;
	mul.wide.u32 	%rd47, %r79, 4;
	add.s64 	%rd48, %rd2, %rd47;
	ld.global.u32 	%r80, [%rd48];
	mad.lo.s32 	%r81, %r99, %r29, %r2;
	mul.wide.s32 	%rd49, %r81, 4;
	add.s64 	%rd50, %rd1, %rd49;
	ld.global.u32 	%r82, [%rd50];
	mad.lo.s32 	%r83, %r82, %r80, %r104;
	cvt.u64.u32 	%rd51, %r3;
	cvt.u64.u32 	%rd52, %r99;
	add.s64 	%rd53, %rd52, %rd51;
	shl.b64 	%rd54, %rd53, 2;
	add.s64 	%rd55, %rd2, %rd54;
	ld.global.u32 	%r84, [%rd55+4];
	mul.wide.u32 	%rd56, %r29, 4;
	add.s64 	%rd57, %rd50, %rd56;
	ld.global.u32 	%r85, [%rd57];
	mad.lo.s32 	%r104, %r85, %r84, %r83;
	add.s32 	%r99, %r99, 2;
$L__BB0_10:
	and.b32  	%r86, %r29, 1;
	setp.eq.b32 	%p8, %r86, 1;
	not.pred 	%p9, %p8;
	@%p9 bra 	$L__BB0_12;
	add.s32 	%r87, %r99, %r3;
	mul.wide.u32 	%rd58, %r87, 4;
	add.s64 	%rd59, %rd2, %rd58;
	ld.global.u32 	%r88, [%rd59];
	mad.lo.s32 	%r89, %r99, %r29, %r2;
	mul.wide.s32 	%rd60, %r89, 4;
	add.s64 	%rd61, %rd1, %rd60;
	ld.global.u32 	%r90, [%rd61];
	mad.lo.s32 	%r104, %r90, %r88, %r104;
$L__BB0_12:
	ld.param.u64 	%rd65, [_Z12matmulKernelPiS_S_i_param_2];
	cvta.to.global.u64 	%rd62, %rd65;
	mad.lo.s32 	%r91, %r29, %r1, %r2;
	mul.wide.s32 	%rd63, %r91, 4;
	add.s64 	%rd64, %rd62, %rd63;
	st.global.u32 	[%rd64], %r104;
	ret;

}
	// .globl	_Z15matmulKernelOptPiS_S_i
.visible .entry _Z15matmulKernelOptPiS_S_i(
	.param .u64 .ptr .align 1 _Z15matmulKernelOptPiS_S_i_param_0,
	.param .u64 .ptr .align 1 _Z15matmulKernelOptPiS_S_i_param_1,
	.param .u64 .ptr .align 1 _Z15matmulKernelOptPiS_S_i_param_2,
	.param .u32 _Z15matmulKernelOptPiS_S_i_param_3
)
{
	.reg .pred 	%p<8>;
	.reg .b32 	%r<466>;
	.reg .b64 	%rd<40>;
	// demoted variable
	.shared .align 4 .b8 _ZZ15matmulKernelOptPiS_S_iE1A[1024];
	// demoted variable
	.shared .align 4 .b8 _ZZ15matmulKernelOptPiS_S_iE1B[1024];
	ld.param.u32 	%r39, [_Z15matmulKernelOptPiS_S_i_param_3];
	mov.u32 	%r41, %ctaid.y;
	mov.u32 	%r42, %ntid.y;
	mov.u32 	%r1, %tid.y;
	mad.lo.s32 	%r2, %r41, %r42, %r1;
	mov.u32 	%r43, %ctaid.x;
	mov.u32 	%r44, %ntid.x;
	mov.u32 	%r3, %tid.x;
	mad.lo.s32 	%r4, %r43, %r44, %r3;
	shr.s32 	%r45, %r39, 31;
	shr.u32 	%r46, %r45, 28;
	add.s32 	%r47, %r39, %r46;
	shr.s32 	%r5, %r47, 4;
	setp.lt.s32 	%p1, %r39, 16;
	mov.b32 	%r465, 0;
	@%p1 bra 	$L__BB1_9;
	mad.lo.s32 	%r456, %r39, %r2, %r3;
	shl.b32 	%r50, %r1, 6;
	mov.u32 	%r51, _ZZ15matmulKernelOptPiS_S_iE1A;
	add.s32 	%r7, %r51, %r50;
	add.s32 	%r52, %r5, -1;
	setp.lt.u32 	%p2, %r52, 3;
	mov.b32 	%r463, 0;
	mov.u32 	%r465, %r463;
	@%p2 bra 	$L__BB1_4;
	and.b32  	%r463, %r5, 134217724;
	neg.s32 	%r457, %r463;
	add.s32 	%r55, %r1, 48;
	mad.lo.s32 	%r455, %r39, %r55, %r4;
	add.s32 	%r56, %r1, 32;
	mad.lo.s32 	%r454, %r39, %r56, %r4;
	add.s32 	%r57, %r1, 16;
	mad.lo.s32 	%r453, %r39, %r57, %r4;
	mad.lo.s32 	%r452, %r1, %r39, %r4;
	mov.b32 	%r465, 0;
$L__BB1_3:
	.pragma "nounroll";
	ld.param.u64 	%rd36, [_Z15matmulKernelOptPiS_S_i_param_1];
	ld.param.u64 	%rd33, [_Z15matmulKernelOptPiS_S_i_param_0];
	cvta.to.global.u64 	%rd4, %rd33;
	mul.wide.s32 	%rd5, %r456, 4;
	add.s64 	%rd6, %rd4, %rd5;
	ld.global.u32 	%r58, [%rd6];
	shl.b32 	%r60, %r3, 2;
	add.s32 	%r61, %r7, %r60;
	st.shared.u32 	[%r61], %r58;
	cvta.to.global.u64 	%rd7, %rd36;
	mul.wide.s32 	%rd8, %r452, 4;
	add.s64 	%rd9, %rd7, %rd8;
	ld.global.u32 	%r62, [%rd9];
	mov.u32 	%r64, _ZZ15matmulKernelOptPiS_S_iE1B;
	add.s32 	%r65, %r64, %r60;
	add.s32 	%r66, %r65, %r50;
	st.shared.u32 	[%r66], %r62;
	bar.sync 	0;
	ld.shared.u32 	%r67, [%r7];
	ld.shared.u32 	%r68, [%r65];
	mad.lo.s32 	%r69, %r68, %r67, %r465;
	ld.shared.u32 	%r70, [%r7+4];
	ld.shared.u32 	%r71, [%r65+64];
	mad.lo.s32 	%r72, %r71, %r70, %r69;
	ld.shared.u32 	%r73, [%r7+8];
	ld.shared.u32 	%r74, [%r65+128];
	mad.lo.s32 	%r75, %r74, %r73, %r72;
	ld.shared.u32 	%r76, [%r7+12];
	ld.shared.u32 	%r77, [%r65+192];
	mad.lo.s32 	%r78, %r77, %r76, %r75;
	ld.shared.u32 	%r79, [%r7+16];
	ld.shared.u32 	%r80, [%r65+256];
	mad.lo.s32 	%r81, %r80, %r79, %r78;
	ld.shared.u32 	%r82, [%r7+20];
	ld.shared.u32 	%r83, [%r65+320];
	mad.lo.s32 	%r84, %r83, %r82, %r81;
	ld.shared.u32 	%r85, [%r7+24];
	ld.shared.u32 	%r86, [%r65+384];
	mad.lo.s32 	%r87, %r86, %r85, %r84;
	ld.shared.u32 	%r88, [%r7+28];
	ld.shared.u32 	%r89, [%r65+448];
	mad.lo.s32 	%r90, %r89, %r88, %r87;
	ld.shared.u32 	%r91, [%r7+32];
	ld.shared.u32 	%r92, [%r65+512];
	mad.lo.s32 	%r93, %r92, %r91, %r90;
	ld.shared.u32 	%r94, [%r7+36];
	ld.shared.u32 	%r95, [%r65+576];
	mad.lo.s32 	%r96, %r95, %r94, %r93;
	ld.shared.u32 	%r97, [%r7+40];
	ld.shared.u32 	%r98, [%r65+640];
	mad.lo.s32 	%r99, %r98, %r97, %r96;
	ld.shared.u32 	%r100, [%r7+44];
	ld.shared.u32 	%r101, [%r65+704];
	mad.lo.s32 	%r102, %r101, %r100, %r99;
	ld.shared.u32 	%r103, [%r7+48];
	ld.shared.u32 	%r104, [%r65+768];
	mad.lo.s32 	%r105, %r104, %r103, %r102;
	ld.shared.u32 	%r106, [%r7+52];
	ld.shared.u32 	%r107, [%r65+832];
	mad.lo.s32 	%r108, %r107, %r106, %r105;
	ld.shared.u32 	%r109, [%r7+56];
	ld.shared.u32 	%r110, [%r65+896];
	mad.lo.s32 	%r111, %r110, %r109, %r108;
	ld.shared.u32 	%r112, [%r7+60];
	ld.shared.u32 	%r113, [%r65+960];
	mad.lo.s32 	%r114, %r113, %r112, %r111;
	bar.sync 	0;
	ld.global.u32 	%r115, [%rd6+64];
	st.shared.u32 	[%r61], %r115;
	mul.wide.s32 	%rd10, %r453, 4;
	add.s64 	%rd11, %rd7, %rd10;
	ld.global.u32 	%r116, [%rd11];
	st.shared.u32 	[%r66], %r116;
	bar.sync 	0;
	ld.shared.u32 	%r117, [%r7];
	ld.shared.u32 	%r118, [%r65];
	mad.lo.s32 	%r119, %r118, %r117, %r114;
	ld.shared.u32 	%r120, [%r7+4];
	ld.shared.u32 	%r121, [%r65+64];
	mad.lo.s32 	%r122, %r121, %r120, %r119;
	ld.shared.u32 	%r123, [%r7+8];
	ld.shared.u32 	%r124, [%r65+128];
	mad.lo.s32 	%r125, %r124, %r123, %r122;
	ld.shared.u32 	%r126, [%r7+12];
	ld.shared.u32 	%r127, [%r65+192];
	mad.lo.s32 	%r128, %r127, %r126, %r125;
	ld.shared.u32 	%r129, [%r7+16];
	ld.shared.u32 	%r130, [%r65+256];
	mad.lo.s32 	%r131, %r130, %r129, %r128;
	ld.shared.u32 	%r132, [%r7+20];
	ld.shared.u32 	%r133, [%r65+320];
	mad.lo.s32 	%r134, %r133, %r132, %r131;
	ld.shared.u32 	%r135, [%r7+24];
	ld.shared.u32 	%r136, [%r65+384];
	mad.lo.s32 	%r137, %r136, %r135, %r134;
	ld.shared.u32 	%r138, [%r7+28];
	ld.shared.u32 	%r139, [%r65+448];
	mad.lo.s32 	%r140, %r139, %r138, %r137;
	ld.shared.u32 	%r141, [%r7+32];
	ld.shared.u32 	%r142, [%r65+512];
	mad.lo.s32 	%r143, %r142, %r141, %r140;
	ld.shared.u32 	%r144, [%r7+36];
	ld.shared.u32 	%r145, [%r65+576];
	mad.lo.s32 	%r146, %r145, %r144, %r143;
	ld.shared.u32 	%r147, [%r7+40];
	ld.shared.u32 	%r148, [%r65+640];
	mad.lo.s32 	%r149, %r148, %r147, %r146;
	ld.shared.u32 	%r150, [%r7+44];
	ld.shared.u32 	%r151, [%r65+704];
	mad.lo.s32 	%r152, %r151, %r150, %r149;
	ld.shared.u32 	%r153, [%r7+48];
	ld.shared.u32 	%r154, [%r65+768];
	mad.lo.s32 	%r155, %r154, %r153, %r152;
	ld.shared.u32 	%r156, [%r7+52];
	ld.shared.u32 	%r157, [%r65+832];
	mad.lo.s32 	%r158, %r157, %r156, %r155;
	ld.shared.u32 	%r159, [%r7+56];
	ld.shared.u32 	%r160, [%r65+896];
	mad.lo.s32 	%r161, %r160, %r159, %r158;
	ld.shared.u32 	%r162, [%r7+60];
	ld.shared.u32 	%r163, [%r65+960];
	mad.lo.s32 	%r164, %r163, %r162, %r161;
	bar.sync 	0;
	ld.global.u32 	%r165, [%rd6+128];
	st.shared.u32 	[%r61], %r165;
	mul.wide.s32 	%rd12, %r454, 4;
	add.s64 	%rd13, %rd7, %rd12;
	ld.global.u32 	%r166, [%rd13];
	st.shared.u32 	[%r66], %r166;
	bar.sync 	0;
	ld.shared.u32 	%r167, [%r7];
	ld.shared.u32 	%r168, [%r65];
	mad.lo.s32 	%r169, %r168, %r167, %r164;
	ld.shared.u32 	%r170, [%r7+4];
	ld.shared.u32 	%r171, [%r65+64];
	mad.lo.s32 	%r172, %r171, %r170, %r169;
	ld.shared.u32 	%r173, [%r7+8];
	ld.shared.u32 	%r174, [%r65+128];
	mad.lo.s32 	%r175, %r174, %r173, %r172;
	ld.shared.u32 	%r176, [%r7+12];
	ld.shared.u32 	%r177, [%r65+192];
	mad.lo.s32 	%r178, %r177, %r176, %r175;
	ld.shared.u32 	%r179, [%r7+16];
	ld.shared.u32 	%r180, [%r65+256];
	mad.lo.s32 	%r181, %r180, %r179, %r178;
	ld.shared.u32 	%r182, [%r7+20];
	ld.shared.u32 	%r183, [%r65+320];
	mad.lo.s32 	%r184, %r183, %r182, %r181;
	ld.shared.u32 	%r185, [%r7+24];
	ld.shared.u32 	%r186, [%r65+384];
	mad.lo.s32 	%r187, %r186, %r185, %r184;
	ld.shared.u32 	%r188, [%r7+28];
	ld.shared.u32 	%r189, [%r65+448];
	mad.lo.s32 	%r190, %r189, %r188, %r187;
	ld.shared.u32 	%r191, [%r7+32];
	ld.shared.u32 	%r192, [%r65+512];
	mad.lo.s32 	%r193, %r192, %r191, %r190;
	ld.shared.u32 	%r194, [%r7+36];
	ld.shared.u32 	%r195, [%r65+576];
	mad.lo.s32 	%r196, %r195, %r194, %r193;
	ld.shared.u32 	%r197, [%r7+40];
	ld.shared.u32 	%r198, [%r65+640];
	mad.lo.s32 	%r199, %r198, %r197, %r196;
	ld.shared.u32 	%r200, [%r7+44];
	ld.shared.u32 	%r201, [%r65+704];
	mad.lo.s32 	%r202, %r201, %r200, %r199;
	ld.shared.u32 	%r203, [%r7+48];
	ld.shared.u32 	%r204, [%r65+768];
	mad.lo.s32 	%r205, %r204, %r203, %r202;
	ld.shared.u32 	%r206, [%r7+52];
	ld.shared.u32 	%r207, [%r65+832];
	mad.lo.s32 	%r208, %r207, %r206, %r205;
	ld.shared.u32 	%r209, [%r7+56];
	ld.shared.u32 	%r210, [%r65+896];
	mad.lo.s32 	%r211, %r210, %r209, %r208;
	ld.shared.u32 	%r212, [%r7+60];
	ld.shared.u32 	%r213, [%r65+960];
	mad.lo.s32 	%r214, %r213, %r212, %r211;
	bar.sync 	0;
	ld.global.u32 	%r215, [%rd6+192];
	st.shared.u32 	[%r61], %r215;
	mul.wide.s32 	%rd14, %r455, 4;
	add.s64 	%rd15, %rd7, %rd14;
	ld.global.u32 	%r216, [%rd15];
	st.shared.u32 	[%r66], %r216;
	bar.sync 	0;
	ld.shared.u32 	%r217, [%r7];
	ld.shared.u32 	%r218, [%r65];
	mad.lo.s32 	%r219, %r218, %r217, %r214;
	ld.shared.u32 	%r220, [%r7+4];
	ld.shared.u32 	%r221, [%r65+64];
	mad.lo.s32 	%r222, %r221, %r220, %r219;
	ld.shared.u32 	%r223, [%r7+8];
	ld.shared.u32 	%r224, [%r65+128];
	mad.lo.s32 	%r225, %r224, %r223, %r222;
	ld.shared.u32 	%r226, [%r7+12];
	ld.shared.u32 	%r227, [%r65+192];
	mad.lo.s32 	%r228, %r227, %r226, %r225;
	ld.shared.u32 	%r229, [%r7+16];
	ld.shared.u32 	%r230, [%r65+256];
	mad.lo.s32 	%r231, %r230, %r229, %r228;
	ld.shared.u32 	%r232, [%r7+20];
	ld.shared.u32 	%r233, [%r65+320];
	mad.lo.s32 	%r234, %r233, %r232, %r231;
	ld.shared.u32 	%r235, [%r7+24];
	ld.shared.u32 	%r236, [%r65+384];
	mad.lo.s32 	%r237, %r236, %r235, %r234;
	ld.shared.u32 	%r238, [%r7+28];
	ld.shared.u32 	%r239, [%r65+448];
	mad.lo.s32 	%r240, %r239, %r238, %r237;
	ld.shared.u32 	%r241, [%r7+32];
	ld.shared.u32 	%r242, [%r65+512];
	mad.lo.s32 	%r243, %r242, %r241, %r240;
	ld.shared.u32 	%r244, [%r7+36];
	ld.shared.u32 	%r245, [%r65+576];
	mad.lo.s32 	%r246, %r245, %r244, %r243;
	ld.shared.u32 	%r247, [%r7+40];
	ld.shared.u32 	%r248, [%r65+640];
	mad.lo.s32 	%r249, %r248, %r247, %r246;
	ld.shared.u32 	%r250, [%r7+44];
	ld.shared.u32 	%r251, [%r65+704];
	mad.lo.s32 	%r252, %r251, %r250, %r249;
	ld.shared.u32 	%r253, [%r7+48];
	ld.shared.u32 	%r254, [%r65+768];
	mad.lo.s32 	%r255, %r254, %r253, %r252;
	ld.shared.u32 	%r256, [%r7+52];
	ld.shared.u32 	%r257, [%r65+832];
	mad.lo.s32 	%r258, %r257, %r256, %r255;
	ld.shared.u32 	%r259, [%r7+56];
	ld.shared.u32 	%r260, [%r65+896];
	mad.lo.s32 	%r261, %r260, %r259, %r258;
	ld.shared.u32 	%r262, [%r7+60];
	ld.shared.u32 	%r263, [%r65+960];
	mad.lo.s32 	%r465, %r263, %r262, %r261;
	bar.sync 	0;
	add.s32 	%r457, %r457, 4;
	add.s32 	%r456, %r456, 64;
	shl.b32 	%r264, %r39, 6;
	add.s32 	%r455, %r455, %r264;
	add.s32 	%r454, %r454, %r264;
	add.s32 	%r453, %r453, %r264;
	add.s32 	%r452, %r452, %r264;
	setp.ne.s32 	%p3, %r457, 0;
	@%p3 bra 	$L__BB1_3;
$L__BB1_4:
	and.b32  	%r31, %r5, 3;
	setp.eq.s32 	%p4, %r31, 0;
	@%p4 bra 	$L__BB1_9;
	setp.eq.s32 	%p5, %r31, 1;
	@%p5 bra 	$L__BB1_7;
	ld.param.u64 	%rd37, [_Z15matmulKernelOptPiS_S_i_param_1];
	ld.param.u64 	%rd34, [_Z15matmulKernelOptPiS_S_i_param_0];
	shl.b32 	%r266, %r463, 4;
	add.s32 	%r267, %r266, %r1;
	mad.lo.s32 	%r272, %r39, %r2, %r3;
	add.s32 	%r273, %r272, %r266;
	cvta.to.global.u64 	%rd16, %rd34;
	mul.wide.s32 	%rd17, %r273, 4;
	add.s64 	%rd18, %rd16, %rd17;
	ld.global.u32 	%r274, [%rd18];
	shl.b32 	%r275, %r3, 2;
	add.s32 	%r276, %r7, %r275;
	st.shared.u32 	[%r276], %r274;
	mad.lo.s32 	%r277, %r267, %r39, %r4;
	cvta.to.global.u64 	%rd19, %rd37;
	mul.wide.s32 	%rd20, %r277, 4;
	add.s64 	%rd21, %rd19, %rd20;
	ld.global.u32 	%r278, [%rd21];
	mov.u32 	%r280, _ZZ15matmulKernelOptPiS_S_iE1B;
	add.s32 	%r281, %r280, %r275;
	add.s32 	%r282, %r281, %r50;
	st.shared.u32 	[%r282], %r278;
	bar.sync 	0;
	ld.shared.u32 	%r283, [%r7];
	ld.shared.u32 	%r284, [%r281];
	mad.lo.s32 	%r285, %r284, %r283, %r465;
	ld.shared.u32 	%r286, [%r7+4];
	ld.shared.u32 	%r287, [%r281+64];
	mad.lo.s32 	%r288, %r287, %r286, %r285;
	ld.shared.u32 	%r289, [%r7+8];
	ld.shared.u32 	%r290, [%r281+128];
	mad.lo.s32 	%r291, %r290, %r289, %r288;
	ld.shared.u32 	%r292, [%r7+12];
	ld.shared.u32 	%r293, [%r281+192];
	mad.lo.s32 	%r294, %r293, %r292, %r291;
	ld.shared.u32 	%r295, [%r7+16];
	ld.shared.u32 	%r296, [%r281+256];
	mad.lo.s32 	%r297, %r296, %r295, %r294;
	ld.shared.u32 	%r298, [%r7+20];
	ld.shared.u32 	%r299, [%r281+320];
	mad.lo.s32 	%r300, %r299, %r298, %r297;
	ld.shared.u32 	%r301, [%r7+24];
	ld.shared.u32 	%r302, [%r281+384];
	mad.lo.s32 	%r303, %r302, %r301, %r300;
	ld.shared.u32 	%r304, [%r7+28];
	ld.shared.u32 	%r305, [%r281+448];
	mad.lo.s32 	%r306, %r305, %r304, %r303;
	ld.shared.u32 	%r307, [%r7+32];
	ld.shared.u32 	%r308, [%r281+512];
	mad.lo.s32 	%r309, %r308, %r307, %r306;
	ld.shared.u32 	%r310, [%r7+36];
	ld.shared.u32 	%r311, [%r281+576];
	mad.lo.s32 	%r312, %r311, %r310, %r309;
	ld.shared.u32 	%r313, [%r7+40];
	ld.shared.u32 	%r314, [%r281+640];
	mad.lo.s32 	%r315, %r314, %r313, %r312;
	ld.shared.u32 	%r316, [%r7+44];
	ld.shared.u32 	%r317, [%r281+704];
	mad.lo.s32 	%r318, %r317, %r316, %r315;
	ld.shared.u32 	%r319, [%r7+48];
	ld.shared.u32 	%r320, [%r281+768];
	mad.lo.s32 	%r321, %r320, %r319, %r318;
	ld.shared.u32 	%r322, [%r7+52];
	ld.shared.u32 	%r323, [%r281+832];
	mad.lo.s32 	%r324, %r323, %r322, %r321;
	ld.shared.u32 	%r325, [%r7+56];
	ld.shared.u32 	%r326, [%r281+896];
	mad.lo.s32 	%r327, %r326, %r325, %r324;
	ld.shared.u32 	%r328, [%r7+60];
	ld.shared.u32 	%r329, [%r281+960];
	mad.lo.s32 	%r330, %r329, %r328, %r327;
	bar.sync 	0;
	add.s32 	%r331, %r267, 16;
	ld.global.u32 	%r332, [%rd18+64];
	st.shared.u32 	[%r276], %r332;
	mad.lo.s32 	%r333, %r331, %r39, %r4;
	mul.wide.s32 	%rd22, %r333, 4;
	add.s64 	%rd23, %rd19, %rd22;
	ld.global.u32 	%r334, [%rd23];
	st.shared.u32 	[%r282], %r334;
	bar.sync 	0;
	ld.shared.u32 	%r335, [%r7];
	ld.shared.u32 	%r336, [%r281];
	mad.lo.s32 	%r337, %r336, %r335, %r330;
	ld.shared.u32 	%r338, [%r7+4];
	ld.shared.u32 	%r339, [%r281+64];
	mad.lo.s32 	%r340, %r339, %r338, %r337;
	ld.shared.u32 	%r341, [%r7+8];
	ld.shared.u32 	%r342, [%r281+128];
	mad.lo.s32 	%r343, %r342, %r341, %r340;
	ld.shared.u32 	%r344, [%r7+12];
	ld.shared.u32 	%r345, [%r281+192];
	mad.lo.s32 	%r346, %r345, %r344, %r343;
	ld.shared.u32 	%r347, [%r7+16];
	ld.shared.u32 	%r348, [%r281+256];
	mad.lo.s32 	%r349, %r348, %r347, %r346;
	ld.shared.u32 	%r350, [%r7+20];
	ld.shared.u32 	%r351, [%r281+320];
	mad.lo.s32 	%r352, %r351, %r350, %r349;
	ld.shared.u32 	%r353, [%r7+24];
	ld.shared.u32 	%r354, [%r281+384];
	mad.lo.s32 	%r355, %r354, %r353, %r352;
	ld.shared.u32 	%r356, [%r7+28];
	ld.shared.u32 	%r357, [%r281+448];
	mad.lo.s32 	%r358, %r357, %r356, %r355;
	ld.shared.u32 	%r359, [%r7+32];
	ld.shared.u32 	%r360, [%r281+512];
	mad.lo.s32 	%r361, %r360, %r359, %r358;
	ld.shared.u32 	%r362, [%r7+36];
	ld.shared.u32 	%r363, [%r281+576];
	mad.lo.s32 	%r364, %r363, %r362, %r361;
	ld.shared.u32 	%r365, [%r7+40];
	ld.shared.u32 	%r366, [%r281+640];
	mad.lo.s32 	%r367, %r366, %r365, %r364;
	ld.shared.u32 	%r368, [%r7+44];
	ld.shared.u32 	%r369, [%r281+704];
	mad.lo.s32 	%r370, %r369, %r368, %r367;
	ld.shared.u32 	%r371, [%r7+48];
	ld.shared.u32 	%r372, [%r281+768];
	mad.lo.s32 	%r373, %r372, %r371, %r370;
	ld.shared.u32 	%r374, [%r7+52];
	ld.shared.u32 	%r375, [%r281+832];
	mad.lo.s32 	%r376, %r375, %r374, %r373;
	ld.shared.u32 	%r377, [%r7+56];
	ld.shared.u32 	%r378, [%r281+896];
	mad.lo.s32 	%r379, %r378, %r377, %r376;
	ld.shared.u32 	%r380, [%r7+60];
	ld.shared.u32 	%r381, [%r281+960];
	mad.lo.s32 	%r465, %r381, %r380, %r379;
	bar.sync 	0;
	add.s32 	%r463, %r463, 2;
$L__BB1_7:
	and.b32  	%r382, %r5, 1;
	setp.eq.b32 	%p6, %r382, 1;
	not.pred 	%p7, %p6;
	@%p7 bra 	$L__BB1_9;
	ld.param.u64 	%rd38, [_Z15matmulKernelOptPiS_S_i_param_1];
	ld.param.u64 	%rd35, [_Z15matmulKernelOptPiS_S_i_param_0];
	shl.b32 	%r383, %r463, 4;
	add.s32 	%r384, %r383, %r1;
	mad.lo.s32 	%r389, %r39, %r2, %r3;
	add.s32 	%r390, %r389, %r383;
	cvta.to.global.u64 	%rd24, %rd35;
	mul.wide.s32 	%rd25, %r390, 4;
	add.s64 	%rd26, %rd24, %rd25;
	ld.global.u32 	%r391, [%rd26];
	shl.b32 	%r392, %r3, 2;
	add.s32 	%r393, %r7, %r392;
	st.shared.u32 	[%r393], %r391;
	mad.lo.s32 	%r394, %r384, %r39, %r4;
	cvta.to.global.u64 	%rd27, %rd38;
	mul.wide.s32 	%rd28, %r394, 4;
	add.s64 	%rd29, %rd27, %rd28;
	ld.global.u32 	%r395, [%rd29];
	mov.u32 	%r397, _ZZ15matmulKernelOptPiS_S_iE1B;
	add.s32 	%r398, %r397, %r392;
	add.s32 	%r399, %r398, %r50;
	st.shared.u32 	[%r399], %r395;
	bar.sync 	0;
	ld.shared.u32 	%r400, [%r7];
	ld.shared.u32 	%r401, [%r398];
	mad.lo.s32 	%r402, %r401, %r400, %r465;
	ld.shared.u32 	%r403, [%r7+4];
	ld.shared.u32 	%r404, [%r398+64];
	mad.lo.s32 	%r405, %r404, %r403, %r402;
	ld.shared.u32 	%r406, [%r7+8];
	ld.shared.u32 	%r407, [%r398+128];
	mad.lo.s32 	%r408, %r407, %r406, %r405;
	ld.shared.u32 	%r409, [%r7+12];
	ld.shared.u32 	%r410, [%r398+192];
	mad.lo.s32 	%r411, %r410, %r409, %r408;
	ld.shared.u32 	%r412, [%r7+16];
	ld.shared.u32 	%r413, [%r398+256];
	mad.lo.s32 	%r414, %r413, %r412, %r411;
	ld.shared.u32 	%r415, [%r7+20];
	ld.shared.u32 	%r416, [%r398+320];
	mad.lo.s32 	%r417, %r416, %r415, %r414;
	ld.shared.u32 	%r418, [%r7+24];
	ld.shared.u32 	%r419, [%r398+384];
	mad.lo.s32 	%r420, %r419, %r418, %r417;
	ld.shared.u32 	%r421, [%r7+28];
	ld.shared.u32 	%r422, [%r398+448];
	mad.lo.s32 	%r423, %r422, %r421, %r420;
	ld.shared.u32 	%r424, [%r7+32];
	ld.shared.u32 	%r425, [%r398+512];
	mad.lo.s32 	%r426, %r425, %r424, %r423;
	ld.shared.u32 	%r427, [%r7+36];
	ld.shared.u32 	%r428, [%r398+576];
	mad.lo.s32 	%r429, %r428, %r427, %r426;
	ld.shared.u32 	%r430, [%r7+40];
	ld.shared.u32 	%r431, [%r398+640];
	mad.lo.s32 	%r432, %r431, %r430, %r429;
	ld.shared.u32 	%r433, [%r7+44];
	ld.shared.u32 	%r434, [%r398+704];
	mad.lo.s32 	%r435, %r434, %r433, %r432;
	ld.shared.u32 	%r436, [%r7+48];
	ld.shared.u32 	%r437, [%r398+768];
	mad.lo.s32 	%r438, %r437, %r436, %r435;
	ld.shared.u32 	%r439, [%r7+52];
	ld.shared.u32 	%r440, [%r398+832];
	mad.lo.s32 	%r441, %r440, %r439, %r438;
	ld.shared.u32 	%r442, [%r7+56];
	ld.shared.u32 	%r443, [%r398+896];
	mad.lo.s32 	%r444, %r443, %r442, %r441;
	ld.shared.u32 	%r445, [%r7+60];
	ld.shared.u32 	%r446, [%r398+960];
	mad.lo.s32 	%r465, %r446, %r445, %r444;
	bar.sync 	0;
$L__BB1_9:
	ld.param.u64 	%rd39, [_Z15matmulKernelOptPiS_S_i_param_2];
	cvta.to.global.u64 	%rd30, %rd39;
	mad.lo.s32 	%r451, %r39, %r2, %r4;
	mul.wide.s32 	%rd31, %r451, 4;
	add.s64 	%rd32, %rd30, %rd31;
	st.global.u32 	[%rd32], %r465;
	ret;

}


// ===== COMPILED SASS (sm_100) =====

	.target	sm_100

	.elftype	@"ET_EXEC"


//--------------------- .note.nv.tkinfo           --------------------------
	.section	.note.nv.tkinfo,"",@"SHT_NOTE"
	.sectionflags	@"SHF_NOTE_NV_TKINFO"
	.tkinfo
        /*0018*/ 	.word	0x00000002
        /*0030*/ 	.string	""
        /*0030*/ 	.string	"ptxas"
        /*0030*/ 	.string	"Cuda compilation tools, release 13.0, V13.0.88"
        /*0030*/ 	.string	"Build cuda_13.0.r13.0/compiler.36424714_0"
        /*0030*/ 	.string	"-arch sm_100 -m 64 "



//--------------------- .note.nv.cuinfo           --------------------------
	.section	.note.nv.cuinfo,"",@"SHT_NOTE"
	.sectionflags	@"SHF_NOTE_NV_CUINFO"
        /*0018*/ 	.short	0x0002
        /*001a*/ 	.short	0x0064
        /*001c*/ 	.short	0x0082
	.zero		2


//--------------------- .nv.info                  --------------------------
	.section	.nv.info,"",@"SHT_CUDA_INFO"
	.align	4


	//----- nvinfo : EIATTR_REGCOUNT
	.align		4
        /*0000*/ 	.byte	0x04, 0x2f
        /*0002*/ 	.short	(.L_1 - .L_0)
	.align		4
.L_0:
        /*0004*/ 	.word	index@(_Z12matmulKernelPiS_S_i)
        /*0008*/ 	.word	0x0000001e


	//----- nvinfo : EIATTR_FRAME_SIZE
	.align		4
.L_1:
        /*000c*/ 	.byte	0x04, 0x11
        /*000e*/ 	.short	(.L_3 - .L_2)
	.align		4
.L_2:
        /*0010*/ 	.word	index@(_Z12matmulKernelPiS_S_i)
        /*0014*/ 	.word	0x00000000


	//----- nvinfo : EIATTR_REGCOUNT
	.align		4
.L_3:
        /*0018*/ 	.byte	0x04, 0x2f
        /*001a*/ 	.short	(.L_5 - .L_4)
	.align		4
.L_4:
        /*001c*/ 	.word	index@(_Z15matmulKernelOptPiS_S_i)
        /*0020*/ 	.word	0x00000028


	//----- nvinfo : EIATTR_FRAME_SIZE
	.align		4
.L_5:
        /*0024*/ 	.byte	0x04, 0x11
        /*0026*/ 	.short	(.L_7 - .L_6)
	.align		4
.L_6:
        /*0028*/ 	.word	index@(_Z15matmulKernelOptPiS_S_i)
        /*002c*/ 	.word	0x00000000


	//----- nvinfo : EIATTR_MIN_STACK_SIZE
	.align		4
.L_7:
        /*0030*/ 	.byte	0x04, 0x12
        /*0032*/ 	.short	(.L_9 - .L_8)
	.align		4
.L_8:
        /*0034*/ 	.word	index@(_Z15matmulKernelOptPiS_S_i)
        /*0038*/ 	.word	0x00000000


	//----- nvinfo : EIATTR_MIN_STACK_SIZE
	.align		4
.L_9:
        /*003c*/ 	.byte	0x04, 0x12
        /*003e*/ 	.short	(.L_11 - .L_10)
	.align		4
.L_10:
        /*0040*/ 	.word	index@(_Z12matmulKernelPiS_S_i)
        /*0044*/ 	.word	0x00000000
.L_11:


//--------------------- .nv.compat                --------------------------
	.section	.nv.compat,"",@"SHT_CUDA_COMPAT_INFO"
	.align	4
        /*0000*/ 	.byte	0x02, 0x09, 0x00, 0x00, 0x02, 0x02, 0x01, 0x00, 0x02, 0x05, 0x05, 0x00, 0x03, 0x07, 0x01, 0x01
        /*0010*/ 	.byte	0x02, 0x03, 0x00, 0x00, 0x02, 0x06, 0x01, 0x00, 0x04, 0x0b, 0x08, 0x00, 0x09, 0x00, 0x00, 0x00
        /*0020*/ 	.byte	0x00, 0x00, 0x00, 0x00


//--------------------- .nv.info._Z15matmulKernelOptPiS_S_i --------------------------
	.section	.nv.info._Z15matmulKernelOptPiS_S_i,"",@"SHT_CUDA_INFO"
	.sectionflags	@""
	.align	4


	//----- nvinfo : EIATTR_CUDA_API_VERSION
	.align		4
        /*0000*/ 	.byte	0x04, 0x37
        /*0002*/ 	.short	(.L_13 - .L_12)
.L_12:
        /*0004*/ 	.word	0x00000082


	//----- nvinfo : EIATTR_KPARAM_INFO
	.align		4
.L_13:
        /*0008*/ 	.byte	0x04, 0x17
        /*000a*/ 	.short	(.L_15 - .L_14)
.L_14:
        /*000c*/ 	.word	0x00000000
        /*0010*/ 	.short	0x0003
        /*0012*/ 	.short	0x0018
        /*0014*/ 	.byte	0x00, 0xf0, 0x11, 0x00


	//----- nvinfo : EIATTR_KPARAM_INFO
	.align		4
.L_15:
        /*0018*/ 	.byte	0x04, 0x17
        /*001a*/ 	.short	(.L_17 - .L_16)
.L_16:
        /*001c*/ 	.word	0x00000000
        /*0020*/ 	.short	0x0002
        /*0022*/ 	.short	0x0010
        /*0024*/ 	.byte	0x00, 0xf5, 0x21, 0x00


	//----- nvinfo : EIATTR_KPARAM_INFO
	.align		4
.L_17:
        /*0028*/ 	.byte	0x04, 0x17
        /*002a*/ 	.short	(.L_19 - .L_18)
.L_18:
        /*002c*/ 	.word	0x00000000
        /*0030*/ 	.short	0x0001
        /*0032*/ 	.short	0x0008
        /*0034*/ 	.byte	0x00, 0xf5, 0x21, 0x00


	//----- nvinfo : EIATTR_KPARAM_INFO
	.align		4
.L_19:
        /*0038*/ 	.byte	0x04, 0x17
        /*003a*/ 	.short	(.L_21 - .L_20)
.L_20:
        /*003c*/ 	.word	0x00000000
        /*0040*/ 	.short	0x0000
        /*0042*/ 	.short	0x0000
        /*0044*/ 	.byte	0x00, 0xf5, 0x21, 0x00


	//----- nvinfo : EIATTR_SPARSE_MMA_MASK
	.align		4
.L_21:
        /*0048*/ 	.byte	0x03, 0x50
        /*004a*/ 	.short	0x0000


	//----- nvinfo : EIATTR_MAXREG_COUNT
	.align		4
        /*004c*/ 	.byte	0x03, 0x1b
        /*004e*/ 	.short	0x00ff


	//----- nvinfo : EIATTR_NUM_BARRIERS
	.align		4
        /*0050*/ 	.byte	0x02, 0x4c
        /*0052*/ 	.byte	0x01
	.zero		1


	//----- nvinfo : EIATTR_MERCURY_ISA_VERSION
	.align		4
        /*0054*/ 	.byte	0x03, 0x5f
        /*0056*/ 	.short	0x0101


	//----- nvinfo : EIATTR_VRC_CTA_INIT_COUNT
	.align		4
        /*0058*/ 	.byte	0x02, 0x4a
	.zero		1
	.zero		1


	//----- nvinfo : EIATTR_EXIT_INSTR_OFFSETS
	.align		4
        /*005c*/ 	.byte	0x04, 0x1c
        /*005e*/ 	.short	(.L_23 - .L_22)


	//   ....[0]....
.L_22:
        /*0060*/ 	.word	0x00001870


	//----- nvinfo : EIATTR_CBANK_PARAM_SIZE
	.align		4
.L_23:
        /*0064*/ 	.byte	0x03, 0x19
        /*0066*/ 	.short	0x001c


	//----- nvinfo : EIATTR_PARAM_CBANK
	.align		4
        /*0068*/ 	.byte	0x04, 0x0a
        /*006a*/ 	.short	(.L_25 - .L_24)
	.align		4
.L_24:
        /*006c*/ 	.word	index@(.nv.constant0._Z15matmulKernelOptPiS_S_i)
        /*0070*/ 	.short	0x0380
        /*0072*/ 	.short	0x001c


	//----- nvinfo : EIATTR_SW_WAR
	.align		4
.L_25:
        /*0074*/ 	.byte	0x04, 0x36
        /*0076*/ 	.short	(.L_27 - .L_26)
.L_26:
        /*0078*/ 	.word	0x00000008
.L_27:


//--------------------- .nv.info._Z12matmulKernelPiS_S_i --------------------------
	.section	.nv.info._Z12matmulKernelPiS_S_i,"",@"SHT_CUDA_INFO"
	.sectionflags	@""
	.align	4


	//----- nvinfo : EIATTR_CUDA_API_VERSION
	.align		4
        /*0000*/ 	.byte	0x04, 0x37
        /*0002*/ 	.short	(.L_29 - .L_28)
.L_28:
        /*0004*/ 	.word	0x00000082


	//----- nvinfo : EIATTR_KPARAM_INFO
	.align		4
.L_29:
        /*0008*/ 	.byte	0x04, 0x17
        /*000a*/ 	.short	(.L_31 - .L_30)
.L_30:
        /*000c*/ 	.word	0x00000000
        /*0010*/ 	.short	0x0003
        /*0012*/ 	.short	0x0018
        /*0014*/ 	.byte	0x00, 0xf0, 0x11, 0x00


	//----- nvinfo : EIATTR_KPARAM_INFO
	.align		4
.L_31:
        /*0018*/ 	.byte	0x04, 0x17
        /*001a*/ 	.short	(.L_33 - .L_32)
.L_32:
        /*001c*/ 	.word	0x00000000
        /*0020*/ 	.short	0x0002
        /*0022*/ 	.short	0x0010
        /*0024*/ 	.byte	0x00, 0xf5, 0x21, 0x00


	//----- nvinfo : EIATTR_KPARAM_INFO
	.align		4
.L_33:
        /*0028*/ 	.byte	0x04, 0x17
        /*002a*/ 	.short	(.L_35 - .L_34)
.L_34:
        /*002c*/ 	.word	0x00000000
        /*0030*/ 	.short	0x0001
        /*0032*/ 	.short	0x0008
        /*0034*/ 	.byte	0x00, 0xf5, 0x21, 0x00


	//----- nvinfo : EIATTR_KPARAM_INFO
	.align		4
.L_35:
        /*0038*/ 	.byte	0x04, 0x17
        /*003a*/ 	.short	(.L_37 - .L_36)
.L_36:
        /*003c*/ 	.word	0x00000000
        /*0040*/ 	.short	0x0000
        /*0042*/ 	.short	0x0000
        /*0044*/ 	.byte	0x00, 0xf5, 0x21, 0x00


	//----- nvinfo : EIATTR_SPARSE_MMA_MASK
	.align		4
.L_37:
        /*0048*/ 	.byte	0x03, 0x50
        /*004a*/ 	.short	0x0000


	//----- nvinfo : EIATTR_MAXREG_COUNT
	.align		4
        /*004c*/ 	.byte	0x03, 0x1b
        /*004e*/ 	.short	0x00ff


	//----- nvinfo : EIATTR_MERCURY_ISA_VERSION
	.align		4
        /*0050*/ 	.byte	0x03, 0x5f
        /*0052*/ 	.short	0x0101


	//----- nvinfo : EIATTR_VRC_CTA_INIT_COUNT
	.align		4
        /*0054*/ 	.byte	0x02, 0x4a
	.zero		1
	.zero		1


	//----- nvinfo : EIATTR_EXIT_INSTR_OFFSETS
	.align		4
        /*0058*/ 	.byte	0x04, 0x1c
        /*005a*/ 	.short	(.L_39 - .L_38)


	//   ....[0]....
.L_38:
        /*005c*/ 	.word	0x00000ab0


	//----- nvinfo : EIATTR_CBANK_PARAM_SIZE
	.align		4
.L_39:
        /*0060*/ 	.byte	0x03, 0x19
        /*0062*/ 	.short	0x001c


	//----- nvinfo : EIATTR_PARAM_CBANK
	.align		4
        /*0064*/ 	.byte	0x04, 0x0a
        /*0066*/ 	.short	(.L_41 - .L_40)
	.align		4
.L_40:
        /*0068*/ 	.word	index@(.nv.constant0._Z12matmulKernelPiS_S_i)
        /*006c*/ 	.short	0x0380
        /*006e*/ 	.short	0x001c


	//----- nvinfo : EIATTR_SW_WAR
	.align		4
.L_41:
        /*0070*/ 	.byte	0x04, 0x36
        /*0072*/ 	.short	(.L_43 - .L_42)
.L_42:
        /*0074*/ 	.word	0x00000008
.L_43:


//--------------------- .nv.callgraph             --------------------------
	.section	.nv.callgraph,"",@"SHT_CUDA_CALLGRAPH"
	.align	4
	.sectionentsize	8
	.align		4
        /*0000*/ 	.word	0x00000000
	.align		4
        /*0004*/ 	.word	0xffffffff
	.align		4
        /*0008*/ 	.word	0x00000000
	.align		4
        /*000c*/ 	.word	0xfffffffe
	.align		4
        /*0010*/ 	.word	0x00000000
	.align		4
        /*0014*/ 	.word	0xfffffffd
	.align		4
        /*0018*/ 	.word	0x00000000
	.align		4
        /*001c*/ 	.word	0xfffffffc


//--------------------- .text._Z15matmulKernelOptPiS_S_i --------------------------
	.section	.text._Z15matmulKernelOptPiS_S_i,"ax",@progbits
	.align	128
        .global         _Z15matmulKernelOptPiS_S_i
        .type           _Z15matmulKernelOptPiS_S_i,@function
        .size           _Z15matmulKernelOptPiS_S_i,(.L_x_10 - _Z15matmulKernelOptPiS_S_i)
        .other          _Z15matmulKernelOptPiS_S_i,@"STO_CUDA_ENTRY STV_DEFAULT"
_Z15matmulKernelOptPiS_S_i:
.text._Z15matmulKernelOptPiS_S_i:
[----:B------:R-:W-:Y:S08]  /*0000*/  LDC R1, c[0x0][0x37c] ;  /* 0x0000df00ff017b82 */ /* 0x000ff00000000800 */
[----:B------:R-:W0:Y:S01]  /*0010*/  LDC R4, c[0x0][0x398] ;  /* 0x0000e600ff047b82 */ /* 0x000e220000000800 */
[----:B------:R-:W1:Y:S01]  /*0020*/  S2R R3, SR_TID.Y ;  /* 0x0000000000037919 */ /* 0x000e620000002200 */
[----:B------:R-:W2:Y:S01]  /*0030*/  LDCU.64 UR8, c[0x0][0x358] ;  /* 0x00006b00ff0877ac */ /* 0x000ea20008000a00 */
[----:B------:R-:W-:Y:S01]  /*0040*/  HFMA2 R33, -RZ, RZ, 0, 0 ;  /* 0x00000000ff217431 */ /* 0x000fe200000001ff */
[----:B------:R-:W3:Y:S04]  /*0050*/  S2R R2, SR_TID.X ;  /* 0x0000000000027919 */ /* 0x000ee80000002100 */
[----:B------:R-:W1:Y:S08]  /*0060*/  LDC R0, c[0x0][0x364] ;  /* 0x0000d900ff007b82 */ /* 0x000e700000000800 */
[----:B------:R-:W1:Y:S08]  /*0070*/  S2UR UR4, SR_CTAID.Y ;  /* 0x00000000000479c3 */ /* 0x000e700000002600 */
[----:B------:R-:W3:Y:S01]  /*0080*/  S2UR UR5, SR_CTAID.X ;  /* 0x00000000000579c3 */ /* 0x000ee20000002500 */
[----:B0-----:R-:W-:-:S02]  /*0090*/  ISETP.GE.AND P0, PT, R4, 0x10, PT ;  /* 0x000000100400780c */ /* 0x001fc40003f06270 */
[----:B------:R-:W-:-:S04]  /*00a0*/  SHF.R.S32.HI R5, RZ, 0x1f, R4 ;  /* 0x0000001fff057819 */ /* 0x000fc80000011404 */
[----:B------:R-:W-:Y:S01]  /*00b0*/  LEA.HI R5, R5, R4, RZ, 0x4 ;  /* 0x0000000405057211 */ /* 0x000fe200078f20ff */
[----:B------:R-:W3:Y:S01]  /*00c0*/  LDC R21, c[0x0][0x360] ;  /* 0x0000d800ff157b82 */ /* 0x000ee20000000800 */
[----:B-1----:R-:W-:Y:S02]  /*00d0*/  IMAD R23, R0, UR4, R3 ;  /* 0x0000000400177c24 */ /* 0x002fe4000f8e0203 */
[----:B---3--:R-:W-:-:S03]  /*00e0*/  IMAD R21, R21, UR5, R2 ;  /* 0x0000000515157c24 */ /* 0x008fc6000f8e0202 */
[----:B--2---:R-:W-:Y:S05]  /*00f0*/  @!P0 BRA `(.L_x_0) ;  /* 0x0000001400cc8947 */ /* 0x004fea0003800000 */
[----:B------:R-:W0:Y:S01]  /*0100*/  S2UR UR6, SR_CgaCtaId ;  /* 0x00000000000679c3 */ /* 0x000e220000008800 */
[----:B------:R-:W-:Y:S01]  /*0110*/  SHF.R.S32.HI R28, RZ, 0x4, R5 ;  /* 0x00000004ff1c7819 */ /* 0x000fe20000011405 */
[----:B------:R-:W-:Y:S01]  /*0120*/  UMOV UR4, 0x400 ;  /* 0x0000040000047882 */ /* 0x000fe20000000000 */
[----:B------:R-:W-:Y:S01]  /*0130*/  IMAD R7, R23, R4, R2 ;  /* 0x0000000417077224 */ /* 0x000fe200078e0202 */
[----:B------:R-:W-:Y:S02]  /*0140*/  MOV R33, RZ ;  /* 0x000000ff00217202 */ /* 0x000fe40000000f00 */
[----:B------:R-:W-:-:S04]  /*0150*/  IADD3 R0, PT, PT, R28, -0x1, RZ ;  /* 0xffffffff1c007810 */ /* 0x000fc80007ffe0ff */
[----:B------:R-:W-:Y:S02]  /*0160*/  ISETP.GE.U32.AND P0, PT, R0, 0x3, PT ;  /* 0x000000030000780c */ /* 0x000fe40003f06070 */
[----:B------:R-:W-:Y:S01]  /*0170*/  MOV R0, RZ ;  /* 0x000000ff00007202 */ /* 0x000fe20000000f00 */
[----:B0-----:R-:W-:-:S06]  /*0180*/  ULEA UR5, UR6, UR4, 0x18 ;  /* 0x0000000406057291 */ /* 0x001fcc000f8ec0ff */
[----:B------:R-:W-:-:S04]  /*0190*/  LEA R5, R3, UR5, 0x6 ;  /* 0x0000000503057c11 */ /* 0x000fc8000f8e30ff */
[----:B------:R-:W-:Y:S05]  /*01a0*/  @!P0 BRA `(.L_x_1) ;  /* 0x0000000c001c8947 */ /* 0x000fea0003800000 */
[----:B------:R-:W-:Y:S01]  /*01b0*/  UIADD3 UR5, UPT, UPT, UR4, 0x400, URZ ;  /* 0x0000040004057890 */ /* 0x000fe2000fffe0ff */
[C---:B------:R-:W-:Y:S01]  /*01c0*/  IADD3 R31, PT, PT, R3.reuse, 0x30, RZ ;  /* 0x00000030031f7810 */ /* 0x040fe20007ffe0ff */
[----:B------:R-:W-:Y:S01]  /*01d0*/  HFMA2 R33, -RZ, RZ, 0, 0 ;  /* 0x00000000ff217431 */ /* 0x000fe200000001ff */
[C---:B------:R-:W-:Y:S01]  /*01e0*/  IADD3 R29, PT, PT, R3.reuse, 0x20, RZ ;  /* 0x00000020031d7810 */ /* 0x040fe20007ffe0ff */
[----:B------:R-:W-:Y:S01]  /*01f0*/  ULEA UR5, UR6, UR5, 0x18 ;  /* 0x0000000506057291 */ /* 0x000fe2000f8ec0ff */
[C---:B------:R-:W-:Y:S01]  /*0200*/  IADD3 R27, PT, PT, R3.reuse, 0x10, RZ ;  /* 0x00000010031b7810 */ /* 0x040fe20007ffe0ff */
[-CC-:B------:R-:W-:Y:S01]  /*0210*/  IMAD R25, R3, R4.reuse, R21.reuse ;  /* 0x0000000403197224 */ /* 0x180fe200078e0215 */
[----:B------:R-:W-:Y:S01]  /*0220*/  LOP3.LUT R0, R28, 0x7fffffc, RZ, 0xc0, !PT ;  /* 0x07fffffc1c007812 */ /* 0x000fe200078ec0ff */
[-CC-:B------:R-:W-:Y:S01]  /*0230*/  IMAD R31, R31, R4.reuse, R21.reuse ;  /* 0x000000041f1f7224 */ /* 0x180fe200078e0215 */
[----:B------:R-:W-:Y:S01]  /*0240*/  MOV R26, R7 ;  /* 0x00000007001a7202 */ /* 0x000fe20000000f00 */
[-CC-:B------:R-:W-:Y:S01]  /*0250*/  IMAD R29, R29, R4.reuse, R21.reuse ;  /* 0x000000041d1d7224 */ /* 0x180fe200078e0215 */
[C---:B------:R-:W-:Y:S01]  /*0260*/  LEA R20, R2.reuse, UR5, 0x2 ;  /* 0x0000000502147c11 */ /* 0x040fe2000f8e10ff */
[----:B------:R-:W-:Y:S01]  /*0270*/  IMAD R27, R27, R4, R21 ;  /* 0x000000041b1b7224 */ /* 0x000fe200078e0215 */
[----:B------:R-:W-:-:S02]  /*0280*/  LEA R22, R2, R5, 0x2 ;  /* 0x0000000502167211 */ /* 0x000fc400078e10ff */
[----:B------:R-:W-:Y:S02]  /*0290*/  IADD3 R24, PT, PT, -R0, RZ, RZ ;  /* 0x000000ff00187210 */ /* 0x000fe40007ffe1ff */
[----:B------:R-:W-:-:S07]  /*02a0*/  LEA R6, R3, R20, 0x6 ;  /* 0x0000001403067211 */ /* 0x000fce00078e30ff */
.L_x_2:
[----:B------:R-:W0:Y:S08]  /*02b0*/  LDC.64 R16, c[0x0][0x380] ;  /* 0x0000e000ff107b82 */ /* 0x000e300000000a00 */
[----:B------:R-:W1:Y:S01]  /*02c0*/  LDC.64 R18, c[0x0][0x388] ;  /* 0x0000e200ff127b82 */ /* 0x000e620000000a00 */
[----:B0-----:R-:W-:-:S05]  /*02d0*/  IMAD.WIDE R16, R26, 0x4, R16 ;  /* 0x000000041a107825 */ /* 0x001fca00078e0210 */
[----:B------:R-:W2:Y:S01]  /*02e0*/  LDG.E R11, desc[UR8][R16.64] ;  /* 0x00000008100b7981 */ /* 0x000ea2000c1e1900 */
[----:B-1----:R-:W-:-:S05]  /*02f0*/  IMAD.WIDE R8, R25, 0x4, R18 ;  /* 0x0000000419087825 */ /* 0x002fca00078e0212 */
[----:B------:R-:W3:Y:S04]  /*0300*/  LDG.E R37, desc[UR8][R8.64] ;  /* 0x0000000808257981 */ /* 0x000ee8000c1e1900 */
[----:B--2---:R-:W-:Y:S04]  /*0310*/  STS [R22], R11 ;  /* 0x0000000b16007388 */ /* 0x004fe80000000800 */
[----:B---3--:R-:W-:Y:S01]  /*0320*/  STS [R6], R37 ;  /* 0x0000002506007388 */ /* 0x008fe20000000800 */
[----:B------:R-:W-:Y:S06]  /*0330*/  BAR.SYNC.DEFER_BLOCKING 0x0 ;  /* 0x0000000000007b1d */ /* 0x000fec0000010000 */
[----:B------:R-:W-:Y:S04]  /*0340*/  LDS R10, [R20] ;  /* 0x00000000140a7984 */ /* 0x000fe80000000800 */
[----:B------:R-:W0:Y:S04]  /*0350*/  LDS.128 R12, [R5] ;  /* 0x00000000050c7984 */ /* 0x000e280000000c00 */
[----:B------:R-:W1:Y:S04]  /*0360*/  LDS R30, [R20+0x40] ;  /* 0x00004000141e7984 */ /* 0x000e680000000800 */
[----:B------:R-:W2:Y:S04]  /*0370*/  LDS R35, [R20+0x80] ;  /* 0x0000800014237984 */ /* 0x000ea80000000800 */
[----:B------:R-:W-:Y:S01]  /*0380*/  LDS R32, [R20+0x100] ;  /* 0x0001000014207984 */ /* 0x000fe20000000800 */
[----:B0-----:R-:W-:-:S03]  /*0390*/  IMAD R10, R12, R10, R33 ;  /* 0x0000000a0c0a7224 */ /* 0x001fc600078e0221 */
[----:B------:R-:W0:Y:S01]  /*03a0*/  LDS R12, [R20+0xc0] ;  /* 0x0000c000140c7984 */ /* 0x000e220000000800 */
[----:B-1----:R-:W-:-:S03]  /*03b0*/  IMAD R13, R30, R13, R10 ;  /* 0x0000000d1e0d7224 */ /* 0x002fc600078e020a */
[----:B------:R-:W1:Y:S04]  /*03c0*/  LDS.128 R8, [R5+0x10] ;  /* 0x0000100005087984 */ /* 0x000e680000000c00 */
[----:B------:R-:W3:Y:S04]  /*03d0*/  LDS R30, [R20+0x140] ;  /* 0x00014000141e7984 */ /* 0x000ee80000000800 */
[----:B------:R-:W4:Y:S01]  /*03e0*/  LDS R33, [R20+0x180] ;  /* 0x0001800014217984 */ /* 0x000f220000000800 */
[----:B--2---:R-:W-:-:S03]  /*03f0*/  IMAD R13, R35, R14, R13 ;  /* 0x0000000e230d7224 */ /* 0x004fc600078e020d */
[----:B------:R-:W-:Y:S01]  /*0400*/  LDS R35, [R20+0x380] ;  /* 0x0003800014237984 */ /* 0x000fe20000000800 */
[----:B0-----:R-:W-:-:S04]  /*0410*/  IMAD R13, R12, R15, R13 ;  /* 0x0000000f0c0d7224 */ /* 0x001fc800078e020d */
[----:B-1----:R-:W-:Y:S02]  /*0420*/  IMAD R13, R8, R32, R13 ;  /* 0x00000020080d7224 */ /* 0x002fe400078e020d */
[----:B------:R-:W0:Y:S02]  /*0430*/  LDS R8, [R20+0x1c0] ;  /* 0x0001c00014087984 */ /* 0x000e240000000800 */
[----:B---3--:R-:W-:Y:S02]  /*0440*/  IMAD R9, R30, R9, R13 ;  /* 0x000000091e097224 */ /* 0x008fe400078e020d */
[----:B------:R-:W-:Y:S04]  /*0450*/  LDS R30, [R20+0x200] ;  /* 0x00020000141e7984 */ /* 0x000fe80000000800 */
[----:B------:R-:W1:Y:S01]  /*0460*/  LDS.128 R12, [R5+0x20] ;  /* 0x00002000050c7984 */ /* 0x000e620000000c00 */
[----:B----4-:R-:W-:-:S03]  /*0470*/  IMAD R9, R33, R10, R9 ;  /* 0x0000000a21097224 */ /* 0x010fc600078e0209 */
[----:B------:R-:W2:Y:S04]  /*0480*/  LDS R32, [R20+0x240] ;  /* 0x0002400014207984 */ /* 0x000ea80000000800 */
[----:B------:R-:W3:Y:S04]  /*0490*/  LDS R33, [R20+0x280] ;  /* 0x0002800014217984 */ /* 0x000ee80000000800 */
[----:B------:R-:W4:Y:S01]  /*04a0*/  LDS R10, [R20+0x2c0] ;  /* 0x0002c000140a7984 */ /* 0x000f220000000800 */
[----:B0-----:R-:W-:-:S03]  /*04b0*/  IMAD R9, R8, R11, R9 ;  /* 0x0000000b08097224 */ /* 0x001fc600078e0209 */
[----:B------:R-:W-:Y:S01]  /*04c0*/  LDS R8, [R20+0x340] ;  /* 0x0003400014087984 */ /* 0x000fe20000000800 */
[----:B-1----:R-:W-:-:S03]  /*04d0*/  IMAD R12, R12, R30, R9 ;  /* 0x0000001e0c0c7224 */ /* 0x002fc600078e0209 */
[----:B------:R-:W-:Y:S01]  /*04e0*/  LDS R9, [R20+0x300] ;  /* 0x0003000014097984 */ /* 0x000fe20000000800 */
[----:B--2---:R-:W-:-:S03]  /*04f0*/  IMAD R13, R32, R13, R12 ;  /* 0x0000000d200d7224 */ /* 0x004fc600078e020c */
[----:B------:R-:W-:Y:S01]  /*0500*/  LDS R30, [R20+0x3c0] ;  /* 0x0003c000141e7984 */ /* 0x000fe20000000800 */
[----:B---3--:R-:W-:-:S04]  /*0510*/  IMAD R13, R33, R14, R13 ;  /* 0x0000000e210d7224 */ /* 0x008fc800078e020d */
[----:B----4-:R-:W-:Y:S02]  /*0520*/  IMAD R10, R10, R15, R13 ;  /* 0x0000000f0a0a7224 */ /* 0x010fe400078e020d */
[----:B------:R-:W0:Y:S01]  /*0530*/  LDS.128 R12, [R5+0x30] ;  /* 0x00003000050c7984 */ /* 0x000e220000000c00 */
[----:B------:R-:W-:Y:S01]  /*0540*/  BAR.SYNC.DEFER_BLOCKING 0x0 ;  /* 0x0000000000007b1d */ /* 0x000fe20000010000 */
[----:B------:R-:W-:-:S05]  /*0550*/  IMAD.WIDE R32, R27, 0x4, R18 ;  /* 0x000000041b207825 */ /* 0x000fca00078e0212 */
[----:B------:R-:W2:Y:S04]  /*0560*/  LDG.E R34, desc[UR8][R16.64+0x40] ;  /* 0x0000400810227981 */ /* 0x000ea8000c1e1900 */
[----:B------:R-:W3:Y:S01]  /*0570*/  LDG.E R32, desc[UR8][R32.64] ;  /* 0x0000000820207981 */ /* 0x000ee2000c1e1900 */
[----:B0-----:R-:W-:-:S04]  /*0580*/  IMAD R10, R12, R9, R10 ;  /* 0x000000090c0a7224 */ /* 0x001fc800078e020a */
[----:B------:R-:W-:-:S04]  /*0590*/  IMAD R13, R8, R13, R10 ;  /* 0x0000000d080d7224 */ /* 0x000fc800078e020a */
[----:B------:R-:W-:-:S04]  /*05a0*/  IMAD R13, R35, R14, R13 ;  /* 0x0000000e230d7224 */ /* 0x000fc800078e020d */
[----:B------:R-:W-:Y:S01]  /*05b0*/  IMAD R13, R30, R15, R13 ;  /* 0x0000000f1e0d7224 */ /* 0x000fe200078e020d */
[----:B--2---:R-:W-:Y:S04]  /*05c0*/  STS [R22], R34 ;  /* 0x0000002216007388 */ /* 0x004fe80000000800 */
[----:B---3--:R-:W-:Y:S01]  /*05d0*/  STS [R6], R32 ;  /* 0x0000002006007388 */ /* 0x008fe20000000800 */
[----:B------:R-:W-:Y:S06]  /*05e0*/  BAR.SYNC.DEFER_BLOCKING 0x0 ;  /* 0x0000000000007b1d */ /* 0x000fec0000010000 */
[----:B------:R-:W-:Y:S04]  /*05f0*/  LDS R37, [R20] ;  /* 0x0000000014257984 */ /* 0x000fe80000000800 */
[----:B------:R-:W0:Y:S04]  /*0600*/  LDS.128 R8, [R5] ;  /* 0x0000000005087984 */ /* 0x000e280000000c00 */
[----:B------:R-:W1:Y:S04]  /*0610*/  LDS R12, [R20+0x40] ;  /* 0x00004000140c7984 */ /* 0x000e680000000800 */
[----:B------:R-:W2:Y:S04]  /*0620*/  LDS R33, [R20+0x80] ;  /* 0x0000800014217984 */ /* 0x000ea80000000800 */
[----:B------:R-:W-:Y:S04]  /*0630*/  LDS R32, [R20+0x100] ;  /* 0x0001000014207984 */ /* 0x000fe80000000800 */
[----:B------:R-:W-:Y:S04]  /*0640*/  LDS R30, [R20+0x140] ;  /* 0x00014000141e7984 */ /* 0x000fe80000000800 */
[----:B------:R-:W-:Y:S01]  /*0650*/  LDS R35, [R20+0x180] ;  /* 0x0001800014237984 */ /* 0x000fe20000000800 */
[----:B0-----:R-:W-:-:S03]  /*0660*/  IMAD R13, R8, R37, R13 ;  /* 0x00000025080d7224 */ /* 0x001fc600078e020d */
[----:B------:R-:W0:Y:S01]  /*0670*/  LDS R8, [R20+0xc0] ;  /* 0x0000c00014087984 */ /* 0x000e220000000800 */
[----:B-1----:R-:W-:-:S03]  /*0680*/  IMAD R9, R12, R9, R13 ;  /* 0x000000090c097224 */ /* 0x002fc600078e020d */
[----:B------:R-:W1:Y:S01]  /*0690*/  LDS.128 R12, [R5+0x10] ;  /* 0x00001000050c7984 */ /* 0x000e620000000c00 */
[----:B--2---:R-:W-:-:S03]  /*06a0*/  IMAD R9, R33, R10, R9 ;  /* 0x0000000a21097224 */ /* 0x004fc600078e0209 */
[----:B------:R-:W-:Y:S01]  /*06b0*/  LDS R33, [R20+0x280] ;  /* 0x0002800014217984 */ /* 0x000fe20000000800 */
[----:B0-----:R-:W-:-:S04]  /*06c0*/  IMAD R9, R8, R11, R9 ;  /* 0x0000000b08097224 */ /* 0x001fc800078e0209 */
[----:B-1----:R-:W-:Y:S02]  /*06d0*/  IMAD R9, R12, R32, R9 ;  /* 0x000000200c097224 */ /* 0x002fe400078e0209 */
[----:B------:R-:W0:Y:S02]  /*06e0*/  LDS R12, [R20+0x1c0] ;  /* 0x0001c000140c7984 */ /* 0x000e240000000800 */
[----:B------:R-:W-:Y:S02]  /*06f0*/  IMAD R13, R30, R13, R9 ;  /* 0x0000000d1e0d7224 */ /* 0x000fe400078e0209 */
[----:B------:R-:W-:Y:S04]  /*0700*/  LDS R30, [R20+0x200] ;  /* 0x00020000141e7984 */ /* 0x000fe80000000800 */
[----:B------:R-:W1:Y:S04]  /*0710*/  LDS.128 R8, [R5+0x20] ;  /* 0x0000200005087984 */ /* 0x000e680000000c00 */
[----:B------:R-:W2:Y:S01]  /*0720*/  LDS R32, [R20+0x240] ;  /* 0x0002400014207984 */ /* 0x000ea20000000800 */
[----:B------:R-:W-:-:S03]  /*0730*/  IMAD R13, R35, R14, R13 ;  /* 0x0000000e230d7224 */ /* 0x000fc600078e020d */
[----:B------:R-:W3:Y:S04]  /*0740*/  LDS R14, [R20+0x2c0] ;  /* 0x0002c000140e7984 */ /* 0x000ee80000000800 */
[----:B------:R-:W-:Y:S01]  /*0750*/  LDS R35, [R20+0x380] ;  /* 0x0003800014237984 */ /* 0x000fe20000000800 */
[----:B0-----:R-:W-:-:S04]  /*0760*/  IMAD R13, R12, R15, R13 ;  /* 0x0000000f0c0d7224 */ /* 0x001fc800078e020d */
[----:B-1----:R-:W-:Y:S02]  /*0770*/  IMAD R8, R8, R30, R13 ;  /* 0x0000001e08087224 */ /* 0x002fe400078e020d */
[----:B------:R-:W-:Y:S02]  /*0780*/  LDS R30, [R20+0x3c0] ;  /* 0x0003c000141e7984 */ /* 0x000fe40000000800 */
[----:B--2---:R-:W-:Y:S02]  /*0790*/  IMAD R9, R32, R9, R8 ;  /* 0x0000000920097224 */ /* 0x004fe400078e0208 */
[----:B------:R-:W-:Y:S02]  /*07a0*/  LDS R8, [R20+0x340] ;  /* 0x0003400014087984 */ /* 0x000fe40000000800 */
[----:B------:R-:W-:Y:S02]  /*07b0*/  IMAD R10, R33, R10, R9 ;  /* 0x0000000a210a7224 */ /* 0x000fe400078e0209 */
[----:B------:R-:W-:Y:S02]  /*07c0*/  LDS R9, [R20+0x300] ;  /* 0x0003000014097984 */ /* 0x000fe40000000800 */
[----:B---3--:R-:W-:-:S02]  /*07d0*/  IMAD R10, R14, R11, R10 ;  /* 0x0000000b0e0a7224 */ /* 0x008fc400078e020a */
        /* <DEDUP_REMOVED lines=8> */
[----:B------:R-:W-:Y:S02]  /*0860*/  IMAD R13, R30, R15, R13 ;  /* 0x0000000f1e0d7224 */ /* 0x000fe400078e020d */
[----:B------:R-:W-:Y:S01]  /*0870*/  IMAD.WIDE R18, R31, 0x4, R18 ;  /* 0x000000041f127825 */ /* 0x000fe200078e0212 */
[----:B--2---:R-:W-:Y:S04]  /*0880*/  STS [R22], R34 ;  /* 0x0000002216007388 */ /* 0x004fe80000000800 */
[----:B---3--:R-:W-:Y:S01]  /*0890*/  STS [R6], R32 ;  /* 0x0000002006007388 */ /* 0x008fe20000000800 */
[----:B------:R-:W-:Y:S06]  /*08a0*/  BAR.SYNC.DEFER_BLOCKING 0x0 ;  /* 0x0000000000007b1d */ /* 0x000fec0000010000 */
[----:B------:R-:W-:Y:S04]  /*08b0*/  LDS R37, [R20] ;  /* 0x0000000014257984 */ /* 0x000fe80000000800 */
[----:B------:R-:W0:Y:S04]  /*08c0*/  LDS.128 R8, [R5] ;  /* 0x0000000005087984 */ /* 0x000e280000000c00 */
[----:B------:R-:W1:Y:S04]  /*08d0*/  LDS R12, [R20+0x40] ;  /* 0x00004000140c7984 */ /* 0x000e680000000800 */
[----:B------:R-:W2:Y:S04]  /*08e0*/  LDS R33, [R20+0x80] ;  /* 0x0000800014217984 */ /* 0x000ea80000000800 */
[----:B------:R-:W3:Y:S04]  /*08f0*/  LDS R30, [R20+0xc0] ;  /* 0x0000c000141e7984 */ /* 0x000ee80000000800 */
[----:B------:R-:W-:Y:S04]  /*0900*/  LDS R32, [R20+0x100] ;  /* 0x0001000014207984 */ /* 0x000fe80000000800 */
[----:B------:R-:W-:Y:S04]  /*0910*/  LDS R34, [R20+0x240] ;  /* 0x0002400014227984 */ /* 0x000fe80000000800 */
[----:B------:R-:W-:Y:S01]  /*0920*/  LDS R35, [R20+0x380] ;  /* 0x0003800014237984 */ /* 0x000fe20000000800 */
[----:B0-----:R-:W-:-:S03]  /*0930*/  IMAD R8, R8, R37, R13 ;  /* 0x0000002508087224 */ /* 0x001fc600078e020d */
[----:B------:R-:W-:Y:S01]  /*0940*/  LDS R37, [R20+0x300] ;  /* 0x0003000014257984 */ /* 0x000fe20000000800 */
[----:B-1----:R-:W-:-:S03]  /*0950*/  IMAD R9, R12, R9, R8 ;  /* 0x000000090c097224 */ /* 0x002fc600078e0208 */
[----:B------:R-:W0:Y:S04]  /*0960*/  LDS.128 R12, [R5+0x10] ;  /* 0x00001000050c7984 */ /* 0x000e280000000c00 */
[----:B------:R-:W1:Y:S01]  /*0970*/  LDS R8, [R20+0x140] ;  /* 0x0001400014087984 */ /* 0x000e620000000800 */
[----:B--2---:R-:W-:-:S03]  /*0980*/  IMAD R10, R33, R10, R9 ;  /* 0x0000000a210a7224 */ /* 0x004fc600078e0209 */
[----:B------:R-:W2:Y:S01]  /*0990*/  LDS R33, [R20+0x180] ;  /* 0x0001800014217984 */ /* 0x000ea20000000800 */
[----:B---3--:R-:W-:-:S04]  /*09a0*/  IMAD R11, R30, R11, R10 ;  /* 0x0000000b1e0b7224 */ /* 0x008fc800078e020a */
[----:B0-----:R-:W-:Y:S02]  /*09b0*/  IMAD R11, R12, R32, R11 ;  /* 0x000000200c0b7224 */ /* 0x001fe400078e020b */
[----:B------:R-:W0:Y:S02]  /*09c0*/  LDS R12, [R20+0x1c0] ;  /* 0x0001c000140c7984 */ /* 0x000e240000000800 */
[----:B-1----:R-:W-:Y:S02]  /*09d0*/  IMAD R30, R8, R13, R11 ;  /* 0x0000000d081e7224 */ /* 0x002fe400078e020b */
[----:B------:R-:W-:Y:S04]  /*09e0*/  LDS R32, [R20+0x200] ;  /* 0x0002000014207984 */ /* 0x000fe80000000800 */
[----:B------:R-:W1:Y:S04]  /*09f0*/  LDS.128 R8, [R5+0x20] ;  /* 0x0000200005087984 */ /* 0x000e680000000c00 */
[----:B------:R-:W3:Y:S01]  /*0a00*/  LDS R13, [R20+0x280] ;  /* 0x00028000140d7984 */ /* 0x000ee20000000800 */
[----:B--2---:R-:W-:-:S03]  /*0a10*/  IMAD R14, R33, R14, R30 ;  /* 0x0000000e210e7224 */ /* 0x004fc600078e021e */
[----:B------:R-:W-:Y:S01]  /*0a20*/  LDS R30, [R20+0x3c0] ;  /* 0x0003c000141e7984 */ /* 0x000fe20000000800 */
[----:B0-----:R-:W-:-:S04]  /*0a30*/  IMAD R15, R12, R15, R14 ;  /* 0x0000000f0c0f7224 */ /* 0x001fc800078e020e */
[----:B-1----:R-:W-:Y:S02]  /*0a40*/  IMAD R8, R8, R32, R15 ;  /* 0x0000002008087224 */ /* 0x002fe400078e020f */
[----:B------:R-:W-:Y:S02]  /*0a50*/  LDS R32, [R20+0x340] ;  /* 0x0003400014207984 */ /* 0x000fe40000000800 */
[----:B------:R-:W-:Y:S02]  /*0a60*/  IMAD R9, R34, R9, R8 ;  /* 0x0000000922097224 */ /* 0x000fe400078e0208 */
[----:B------:R-:W0:Y:S02]  /*0a70*/  LDS R8, [R20+0x2c0] ;  /* 0x0002c00014087984 */ /* 0x000e240000000800 */
[----:B---3--:R-:W-:Y:S02]  /*0a80*/  IMAD R9, R13, R10, R9 ;  /* 0x0000000a0d097224 */ /* 0x008fe400078e0209 */
[----:B------:R-:W1:Y:S01]  /*0a90*/  LDS.128 R12, [R5+0x30] ;  /* 0x00003000050c7984 */ /* 0x000e620000000c00 */
[----:B------:R-:W-:Y:S06]  /*0aa0*/  BAR.SYNC.DEFER_BLOCKING 0x0 ;  /* 0x0000000000007b1d */ /* 0x000fec0000010000 */
[----:B------:R0:W2:Y:S04]  /*0ab0*/  LDG.E R17, desc[UR8][R16.64+0xc0] ;  /* 0x0000c00810117981 */ /* 0x0000a8000c1e1900 */
[----:B------:R-:W3:Y:S01]  /*0ac0*/  LDG.E R19, desc[UR8][R18.64] ;  /* 0x0000000812137981 */ /* 0x000ee2000c1e1900 */
[----:B0-----:R-:W-:-:S04]  /*0ad0*/  IMAD R16, R8, R11, R9 ;  /* 0x0000000b08107224 */ /* 0x001fc800078e0209 */
[----:B-1----:R-:W-:-:S04]  /*0ae0*/  IMAD R12, R12, R37, R16 ;  /* 0x000000250c0c7224 */ /* 0x002fc800078e0210 */
[----:B------:R-:W-:-:S04]  /*0af0*/  IMAD R12, R32, R13, R12 ;  /* 0x0000000d200c7224 */ /* 0x000fc800078e020c */
[----:B------:R-:W-:-:S04]  /*0b00*/  IMAD R12, R35, R14, R12 ;  /* 0x0000000e230c7224 */ /* 0x000fc800078e020c */
[----:B------:R-:W-:Y:S01]  /*0b10*/  IMAD R16, R30, R15, R12 ;  /* 0x0000000f1e107224 */ /* 0x000fe200078e020c */
[----:B------:R-:W-:-:S04]  /*0b20*/  IADD3 R24, PT, PT, R24, 0x4, RZ ;  /* 0x0000000418187810 */ /* 0x000fc80007ffe0ff */
[----:B------:R-:W-:Y:S02]  /*0b30*/  ISETP.NE.AND P0, PT, R24, RZ, PT ;  /* 0x000000ff1800720c */ /* 0x000fe40003f05270 */
[----:B------:R-:W-:Y:S02]  /*0b40*/  IADD3 R26, PT, PT, R26, 0x40, RZ ;  /* 0x000000401a1a7810 */ /* 0x000fe40007ffe0ff */
[C---:B------:R-:W-:Y:S02]  /*0b50*/  LEA R31, R4.reuse, R31, 0x6 ;  /* 0x0000001f041f7211 */ /* 0x040fe400078e30ff */
[C---:B------:R-:W-:Y:S02]  /*0b60*/  LEA R29, R4.reuse, R29, 0x6 ;  /* 0x0000001d041d7211 */ /* 0x040fe400078e30ff */
[C---:B------:R-:W-:Y:S02]  /*0b70*/  LEA R27, R4.reuse, R27, 0x6 ;  /* 0x0000001b041b7211 */ /* 0x040fe400078e30ff */
[----:B------:R-:W-:Y:S01]  /*0b80*/  LEA R25, R4, R25, 0x6 ;  /* 0x0000001904197211 */ /* 0x000fe200078e30ff */
        /* <DEDUP_REMOVED lines=9> */
[----:B------:R-:W4:Y:S04]  /*0c20*/  LDS.128 R12, [R5+0x10] ;  /* 0x00001000050c7984 */ /* 0x000f280000000c00 */
[----:B------:R-:W5:Y:S04]  /*0c30*/  LDS R30, [R20+0x140] ;  /* 0x00014000141e7984 */ /* 0x000f680000000800 */
[----:B------:R-:W5:Y:S01]  /*0c40*/  LDS R37, [R20+0x180] ;  /* 0x0001800014257984 */ /* 0x000f620000000800 */
[----:B0-----:R-:W-:-:S03]  /*0c50*/  IMAD R8, R8, R33, R16 ;  /* 0x0000002108087224 */ /* 0x001fc600078e0210 */
[----:B------:R-:W-:Y:S01]  /*0c60*/  LDS R33, [R20+0x200] ;  /* 0x0002000014217984 */ /* 0x000fe20000000800 */
[----:B-1----:R-:W-:-:S03]  /*0c70*/  IMAD R9, R34, R9, R8 ;  /* 0x0000000922097224 */ /* 0x002fc600078e0208 */
[----:B------:R-:W0:Y:S04]  /*0c80*/  LDS R8, [R20+0x1c0] ;  /* 0x0001c00014087984 */ /* 0x000e280000000800 */
[----:B------:R-:W1:Y:S01]  /*0c90*/  LDS.128 R16, [R5+0x20] ;  /* 0x0000200005107984 */ /* 0x000e620000000c00 */
[----:B--2---:R-:W-:-:S04]  /*0ca0*/  IMAD R9, R36, R10, R9 ;  /* 0x0000000a24097224 */ /* 0x004fc800078e0209 */
[----:B---3--:R-:W-:-:S04]  /*0cb0*/  IMAD R9, R32, R11, R9 ;  /* 0x0000000b20097224 */ /* 0x008fc800078e0209 */
[----:B----4-:R-:W-:Y:S02]  /*0cc0*/  IMAD R9, R12, R35, R9 ;  /* 0x000000230c097224 */ /* 0x010fe400078e0209 */
[----:B------:R-:W2:Y:S02]  /*0cd0*/  LDS R12, [R20+0x240] ;  /* 0x00024000140c7984 */ /* 0x000ea40000000800 */
[----:B-----5:R-:W-:Y:S02]  /*0ce0*/  IMAD R9, R30, R13, R9 ;  /* 0x0000000d1e097224 */ /* 0x020fe400078e0209 */
[----:B------:R-:W3:Y:S02]  /*0cf0*/  LDS R13, [R20+0x280] ;  /* 0x00028000140d7984 */ /* 0x000ee40000000800 */
[----:B------:R-:W-:Y:S02]  /*0d00*/  IMAD R9, R37, R14, R9 ;  /* 0x0000000e25097224 */ /* 0x000fe400078e0209 */
[----:B------:R-:W4:Y:S04]  /*0d10*/  LDS R14, [R20+0x2c0] ;  /* 0x0002c000140e7984 */ /* 0x000f280000000800 */
[----:B------:R-:W-:Y:S01]  /*0d20*/  LDS R30, [R20+0x340] ;  /* 0x00034000141e7984 */ /* 0x000fe20000000800 */
[----:B0-----:R-:W-:-:S03]  /*0d30*/  IMAD R32, R8, R15, R9 ;  /* 0x0000000f08207224 */ /* 0x001fc600078e0209 */
[----:B------:R-:W-:Y:S04]  /*0d40*/  LDS R15, [R20+0x300] ;  /* 0x00030000140f7984 */ /* 0x000fe80000000800 */
[----:B------:R-:W0:Y:S01]  /*0d50*/  LDS.128 R8, [R5+0x30] ;  /* 0x0000300005087984 */ /* 0x000e220000000c00 */
[----:B-1----:R-:W-:-:S03]  /*0d60*/  IMAD R32, R16, R33, R32 ;  /* 0x0000002110207224 */ /* 0x002fc600078e0220 */
[----:B------:R-:W1:Y:S04]  /*0d70*/  LDS R33, [R20+0x380] ;  /* 0x0003800014217984 */ /* 0x000e680000000800 */
[----:B------:R-:W5:Y:S01]  /*0d80*/  LDS R16, [R20+0x3c0] ;  /* 0x0003c00014107984 */ /* 0x000f620000000800 */
[----:B--2---:R-:W-:-:S04]  /*0d90*/  IMAD R12, R12, R17, R32 ;  /* 0x000000110c0c7224 */ /* 0x004fc800078e0220 */
[----:B---3--:R-:W-:-:S04]  /*0da0*/  IMAD R12, R13, R18, R12 ;  /* 0x000000120d0c7224 */ /* 0x008fc800078e020c */
[----:B----4-:R-:W-:-:S04]  /*0db0*/  IMAD R12, R14, R19, R12 ;  /* 0x000000130e0c7224 */ /* 0x010fc800078e020c */
[----:B0-----:R-:W-:-:S04]  /*0dc0*/  IMAD R8, R8, R15, R12 ;  /* 0x0000000f08087224 */ /* 0x001fc800078e020c */
[----:B------:R-:W-:-:S04]  /*0dd0*/  IMAD R8, R30, R9, R8 ;  /* 0x000000091e087224 */ /* 0x000fc800078e0208 */
[----:B-1----:R-:W-:-:S04]  /*0de0*/  IMAD R33, R33, R10, R8 ;  /* 0x0000000a21217224 */ /* 0x002fc800078e0208 */
[----:B-----5:R-:W-:Y:S01]  /*0df0*/  IMAD R33, R16, R11, R33 ;  /* 0x0000000b10217224 */ /* 0x020fe200078e0221 */
[----:B------:R-:W-:Y:S06]  /*0e00*/  BAR.SYNC.DEFER_BLOCKING 0x0 ;  /* 0x0000000000007b1d */ /* 0x000fec0000010000 */
[----:B------:R-:W-:Y:S05]  /*0e10*/  @P0 BRA `(.L_x_2) ;  /* 0xfffffff400240947 */ /* 0x000fea000383ffff */
.L_x_1:
[----:B------:R-:W-:-:S13]  /*0e20*/  LOP3.LUT P0, R6, R28, 0x3, RZ, 0xc0, !PT ;  /* 0x000000031c067812 */ /* 0x000fda000780c0ff */
[----:B------:R-:W-:Y:S05]  /*0e30*/  @!P0 BRA `(.L_x_0) ;  /* 0x00000008007c8947 */ /* 0x000fea0003800000 */
[----:B------:R-:W-:Y:S02]  /*0e40*/  ISETP.NE.AND P0, PT, R6, 0x1, PT ;  /* 0x000000010600780c */ /* 0x000fe40003f05270 */
[----:B------:R-:W-:-:S04]  /*0e50*/  LOP3.LUT R28, R28, 0x1, RZ, 0xc0, !PT ;  /* 0x000000011c1c7812 */ /* 0x000fc800078ec0ff */
[----:B------:R-:W-:-:S07]  /*0e60*/  ISETP.NE.U32.AND P1, PT, R28, 0x1, PT ;  /* 0x000000011c00780c */ /* 0x000fce0003f25070 */
[----:B------:R-:W-:Y:S06]  /*0e70*/  @!P0 BRA `(.L_x_3) ;  /* 0x0000000400908947 */ /* 0x000fec0003800000 */
[----:B------:R-:W0:Y:S01]  /*0e80*/  LDC.64 R24, c[0x0][0x380] ;  /* 0x0000e000ff187b82 */ /* 0x000e220000000a00 */
[C---:B------:R-:W-:Y:S02]  /*0e90*/  LEA R18, R0.reuse, R3, 0x4 ;  /* 0x0000000300127211 */ /* 0x040fe400078e20ff */
[----:B------:R-:W-:-:S03]  /*0ea0*/  LEA R9, R0, R7, 0x4 ;  /* 0x0000000700097211 */ /* 0x000fc600078e20ff */
[----:B------:R-:W-:Y:S02]  /*0eb0*/  IMAD R13, R18, R4, R21 ;  /* 0x00000004120d7224 */ /* 0x000fe400078e0215 */
[----:B------:R-:W1:Y:S01]  /*0ec0*/  LDC.64 R16, c[0x0][0x388] ;  /* 0x0000e200ff107b82 */ /* 0x000e620000000a00 */
[----:B0-----:R-:W-:-:S05]  /*0ed0*/  IMAD.WIDE R24, R9, 0x4, R24 ;  /* 0x0000000409187825 */ /* 0x001fca00078e0218 */
[----:B------:R-:W2:Y:S01]  /*0ee0*/  LDG.E R19, desc[UR8][R24.64] ;  /* 0x0000000818137981 */ /* 0x000ea2000c1e1900 */
[----:B-1----:R-:W-:-:S05]  /*0ef0*/  IMAD.WIDE R12, R13, 0x4, R16 ;  /* 0x000000040d0c7825 */ /* 0x002fca00078e0210 */
[----:B------:R-:W3:Y:S01]  /*0f00*/  LDG.E R27, desc[UR8][R12.64] ;  /* 0x000000080c1b7981 */ /* 0x000ee2000c1e1900 */
[----:B------:R-:W-:-:S04]  /*0f10*/  UIADD3 UR5, UPT, UPT, UR4, 0x400, URZ ;  /* 0x0000040004057890 */ /* 0x000fc8000fffe0ff */
[----:B------:R-:W-:Y:S01]  /*0f20*/  ULEA UR5, UR6, UR5, 0x18 ;  /* 0x0000000506057291 */ /* 0x000fe2000f8ec0ff */
[----:B------:R-:W-:-:S05]  /*0f30*/  LEA R28, R2, R5, 0x2 ;  /* 0x00000005021c7211 */ /* 0x000fca00078e10ff */
[----:B------:R-:W-:-:S04]  /*0f40*/  LEA R6, R2, UR5, 0x2 ;  /* 0x0000000502067c11 */ /* 0x000fc8000f8e10ff */
[----:B------:R-:W-:Y:S02]  /*0f50*/  LEA R30, R3, R6, 0x6 ;  /* 0x00000006031e7211 */ /* 0x000fe400078e30ff */
[----:B------:R-:W-:Y:S01]  /*0f60*/  IADD3 R18, PT, PT, R18, 0x10, RZ ;  /* 0x0000001012127810 */ /* 0x000fe20007ffe0ff */
        /* <DEDUP_REMOVED lines=11> */
[----:B------:R-:W5:Y:S04]  /*1020*/  LDS R19, [R6+0x180] ;  /* 0x0001800006137984 */ /* 0x000f680000000800 */
[----:B------:R-:W5:Y:S04]  /*1030*/  LDS R36, [R6+0x1c0] ;  /* 0x0001c00006247984 */ /* 0x000f680000000800 */
[----:B------:R-:W-:Y:S01]  /*1040*/  LDS R34, [R6+0x240] ;  /* 0x0002400006227984 */ /* 0x000fe20000000800 */
[----:B0-----:R-:W-:-:S03]  /*1050*/  IMAD R8, R8, R22, R33 ;  /* 0x0000001608087224 */ /* 0x001fc600078e0221 */
[----:B------:R-:W-:Y:S01]  /*1060*/  LDS R35, [R6+0x280] ;  /* 0x0002800006237984 */ /* 0x000fe20000000800 */
[----:B-1----:R-:W-:-:S03]  /*1070*/  IMAD R9, R26, R9, R8 ;  /* 0x000000091a097224 */ /* 0x002fc600078e0208 */
[----:B------:R-:W-:Y:S01]  /*1080*/  LDS R22, [R6+0x340] ;  /* 0x0003400006167984 */ /* 0x000fe20000000800 */
[----:B--2---:R-:W-:-:S03]  /*1090*/  IMAD R10, R29, R10, R9 ;  /* 0x0000000a1d0a7224 */ /* 0x004fc600078e0209 */
[----:B------:R-:W-:Y:S01]  /*10a0*/  LDS R33, [R6+0x380] ;  /* 0x0003800006217984 */ /* 0x000fe20000000800 */
[----:B---3--:R-:W-:-:S03]  /*10b0*/  IMAD R11, R31, R11, R10 ;  /* 0x0000000b1f0b7224 */ /* 0x008fc600078e020a */
[----:B------:R-:W-:Y:S04]  /*10c0*/  LDS R29, [R6+0x200] ;  /* 0x00020000061d7984 */ /* 0x000fe80000000800 */
[----:B------:R-:W-:Y:S01]  /*10d0*/  LDS R31, [R6+0x300] ;  /* 0x00030000061f7984 */ /* 0x000fe20000000800 */
[----:B----4-:R-:W-:-:S03]  /*10e0*/  IMAD R11, R12, R32, R11 ;  /* 0x000000200c0b7224 */ /* 0x010fc600078e020b */
[----:B------:R-:W-:Y:S01]  /*10f0*/  LDS R26, [R6+0x3c0] ;  /* 0x0003c000061a7984 */ /* 0x000fe20000000800 */
[----:B-----5:R-:W-:-:S03]  /*1100*/  IMAD R11, R20, R13, R11 ;  /* 0x0000000d140b7224 */ /* 0x020fc600078e020b */
[----:B------:R-:W-:Y:S01]  /*1110*/  LDS R32, [R6+0x2c0] ;  /* 0x0002c00006207984 */ /* 0x000fe20000000800 */
[----:B------:R-:W-:Y:S02]  /*1120*/  IMAD R13, R18, R4, R21 ;  /* 0x00000004120d7224 */ /* 0x000fe400078e0215 */
[----:B------:R-:W-:Y:S02]  /*1130*/  IMAD R11, R19, R14, R11 ;  /* 0x0000000e130b7224 */ /* 0x000fe400078e020b */
[----:B------:R-:W-:Y:S02]  /*1140*/  IMAD.WIDE R12, R13, 0x4, R16 ;  /* 0x000000040d0c7825 */ /* 0x000fe400078e0210 */
[----:B------:R-:W-:Y:S02]  /*1150*/  LDS.128 R16, [R5+0x30] ;  /* 0x0000300005107984 */ /* 0x000fe40000000c00 */
[----:B------:R-:W-:Y:S02]  /*1160*/  IMAD R36, R36, R15, R11 ;  /* 0x0000000f24247224 */ /* 0x000fe400078e020b */
[----:B------:R-:W0:Y:S01]  /*1170*/  LDS.128 R8, [R5+0x20] ;  /* 0x0000200005087984 */ /* 0x000e220000000c00 */
[----:B------:R-:W-:Y:S06]  /*1180*/  BAR.SYNC.DEFER_BLOCKING 0x0 ;  /* 0x0000000000007b1d */ /* 0x000fec0000010000 */
[----:B------:R-:W2:Y:S04]  /*1190*/  LDG.E R25, desc[UR8][R24.64+0x40] ;  /* 0x0000400818197981 */ /* 0x000ea8000c1e1900 */
[----:B------:R-:W3:Y:S01]  /*11a0*/  LDG.E R37, desc[UR8][R12.64] ;  /* 0x000000080c257981 */ /* 0x000ee2000c1e1900 */
[----:B0-----:R-:W-:-:S04]  /*11b0*/  IMAD R8, R8, R29, R36 ;  /* 0x0000001d08087224 */ /* 0x001fc800078e0224 */
[----:B------:R-:W-:-:S04]  /*11c0*/  IMAD R8, R34, R9, R8 ;  /* 0x0000000922087224 */ /* 0x000fc800078e0208 */
[----:B------:R-:W-:-:S04]  /*11d0*/  IMAD R8, R35, R10, R8 ;  /* 0x0000000a23087224 */ /* 0x000fc800078e0208 */
[----:B------:R-:W-:-:S04]  /*11e0*/  IMAD R32, R32, R11, R8 ;  /* 0x0000000b20207224 */ /* 0x000fc800078e0208 */
[----:B------:R-:W-:-:S04]  /*11f0*/  IMAD R16, R16, R31, R32 ;  /* 0x0000001f10107224 */ /* 0x000fc800078e0220 */
[----:B------:R-:W-:-:S04]  /*1200*/  IMAD R16, R22, R17, R16 ;  /* 0x0000001116107224 */ /* 0x000fc800078e0210 */
[----:B------:R-:W-:-:S04]  /*1210*/  IMAD R16, R33, R18, R16 ;  /* 0x0000001221107224 */ /* 0x000fc800078e0210 */
[----:B------:R-:W-:Y:S01]  /*1220*/  IMAD R26, R26, R19, R16 ;  /* 0x000000131a1a7224 */ /* 0x000fe200078e0210 */
        /* <DEDUP_REMOVED lines=14> */
[----:B------:R-:W-:Y:S04]  /*1310*/  LDS R33, [R6+0x200] ;  /* 0x0002000006217984 */ /* 0x000fe80000000800 */
[----:B------:R-:W5:Y:S01]  /*1320*/  LDS.128 R16, [R5+0x20] ;  /* 0x0000200005107984 */ /* 0x000f620000000c00 */
[----:B0-----:R-:W-:-:S03]  /*1330*/  IMAD R12, R12, R27, R26 ;  /* 0x0000001b0c0c7224 */ /* 0x001fc600078e021a */
[----:B------:R-:W0:Y:S01]  /*1340*/  LDS R26, [R6+0x240] ;  /* 0x00024000061a7984 */ /* 0x000e220000000800 */
[----:B-1----:R-:W-:-:S03]  /*1350*/  IMAD R12, R20, R13, R12 ;  /* 0x0000000d140c7224 */ /* 0x002fc600078e020c */
[----:B------:R-:W1:Y:S01]  /*1360*/  LDS R27, [R6+0x280] ;  /* 0x00028000061b7984 */ /* 0x000e620000000800 */
[----:B--2---:R-:W-:-:S03]  /*1370*/  IMAD R12, R29, R14, R12 ;  /* 0x0000000e1d0c7224 */ /* 0x004fc600078e020c */
[----:B------:R-:W2:Y:S01]  /*1380*/  LDS R20, [R6+0x2c0] ;  /* 0x0002c00006147984 */ /* 0x000ea20000000800 */
[----:B---3--:R-:W-:-:S03]  /*1390*/  IMAD R30, R24, R15, R12 ;  /* 0x0000000f181e7224 */ /* 0x008fc600078e020c */
[----:B------:R-:W-:Y:S04]  /*13a0*/  LDS R29, [R6+0x300] ;  /* 0x00030000061d7984 */ /* 0x000fe80000000800 */
[----:B------:R-:W3:Y:S01]  /*13b0*/  LDS.128 R12, [R5+0x30] ;  /* 0x00003000050c7984 */ /* 0x000ee20000000c00 */
[----:B----4-:R-:W-:-:S03]  /*13c0*/  IMAD R8, R8, R25, R30 ;  /* 0x0000001908087224 */ /* 0x010fc600078e021e */
[----:B------:R-:W4:Y:S01]  /*13d0*/  LDS R24, [R6+0x340] ;  /* 0x0003400006187984 */ /* 0x000f220000000800 */
[----:B-----5:R-:W-:-:S03]  /*13e0*/  IMAD R9, R28, R9, R8 ;  /* 0x000000091c097224 */ /* 0x020fc600078e0208 */
[----:B------:R-:W5:Y:S04]  /*13f0*/  LDS R25, [R6+0x380] ;  /* 0x0003800006197984 */ /* 0x000f680000000800 */
[----:B------:R-:W5:Y:S01]  /*1400*/  LDS R8, [R6+0x3c0] ;  /* 0x0003c00006087984 */ /* 0x000f620000000800 */
[----:B------:R-:W-:-:S04]  /*1410*/  IMAD R9, R31, R10, R9 ;  /* 0x0000000a1f097224 */ /* 0x000fc800078e0209 */
[----:B------:R-:W-:-:S04]  /*1420*/  IMAD R9, R22, R11, R9 ;  /* 0x0000000b16097224 */ /* 0x000fc800078e0209 */
[----:B------:R-:W-:-:S04]  /*1430*/  IMAD R9, R16, R33, R9 ;  /* 0x0000002110097224 */ /* 0x000fc800078e0209 */
[----:B0-----:R-:W-:-:S04]  /*1440*/  IMAD R9, R26, R17, R9 ;  /* 0x000000111a097224 */ /* 0x001fc800078e0209 */
[----:B-1----:R-:W-:-:S04]  /*1450*/  IMAD R9, R27, R18, R9 ;  /* 0x000000121b097224 */ /* 0x002fc800078e0209 */
[----:B--2---:R-:W-:-:S04]  /*1460*/  IMAD R9, R20, R19, R9 ;  /* 0x0000001314097224 */ /* 0x004fc800078e0209 */
[----:B---3--:R-:W-:-:S04]  /*1470*/  IMAD R9, R12, R29, R9 ;  /* 0x0000001d0c097224 */ /* 0x008fc800078e0209 */
[----:B----4-:R-:W-:-:S04]  /*1480*/  IMAD R9, R24, R13, R9 ;  /* 0x0000000d18097224 */ /* 0x010fc800078e0209 */
[----:B-----5:R-:W-:-:S04]  /*1490*/  IMAD R9, R25, R14, R9 ;  /* 0x0000000e19097224 */ /* 0x020fc800078e0209 */
[----:B------:R-:W-:Y:S01]  /*14a0*/  IMAD R33, R8, R15, R9 ;  /* 0x0000000f08217224 */ /* 0x000fe200078e0209 */
[----:B------:R-:W-:Y:S06]  /*14b0*/  BAR.SYNC.DEFER_BLOCKING 0x0 ;  /* 0x0000000000007b1d */ /* 0x000fec0000010000 */
.L_x_3:
[----:B------:R-:W-:Y:S05]  /*14c0*/  @P1 BRA `(.L_x_0) ;  /* 0x0000000000d81947 */ /* 0x000fea0003800000 */
[----:B------:R-:W0:Y:S01]  /*14d0*/  LDC.64 R8, c[0x0][0x380] ;  /* 0x0000e000ff087b82 */ /* 0x000e220000000a00 */
[C---:B------:R-:W-:Y:S02]  /*14e0*/  LEA R6, R0.reuse, R3, 0x4 ;  /* 0x0000000300067211 */ /* 0x040fe400078e20ff */
[----:B------:R-:W-:-:S03]  /*14f0*/  LEA R7, R0, R7, 0x4 ;  /* 0x0000000700077211 */ /* 0x000fc600078e20ff */
[----:B------:R-:W-:Y:S02]  /*1500*/  IMAD R11, R6, R4, R21 ;  /* 0x00000004060b7224 */ /* 0x000fe400078e0215 */
[----:B------:R-:W1:Y:S01]  /*1510*/  LDC.64 R12, c[0x0][0x388] ;  /* 0x0000e200ff0c7b82 */ /* 0x000e620000000a00 */
[----:B0-----:R-:W-:-:S06]  /*1520*/  IMAD.WIDE R6, R7, 0x4, R8 ;  /* 0x0000000407067825 */ /* 0x001fcc00078e0208 */
[----:B------:R-:W2:Y:S01]  /*1530*/  LDG.E R6, desc[UR8][R6.64] ;  /* 0x0000000806067981 */ /* 0x000ea2000c1e1900 */
[----:B-1----:R-:W-:-:S06]  /*1540*/  IMAD.WIDE R12, R11, 0x4, R12 ;  /* 0x000000040b0c7825 */ /* 0x002fcc00078e020c */
[----:B------:R-:W3:Y:S01]  /*1550*/  LDG.E R12, desc[UR8][R12.64] ;  /* 0x000000080c0c7981 */ /* 0x000ee2000c1e1900 */
[----:B------:R-:W-:-:S04]  /*1560*/  UIADD3 UR4, UPT, UPT, UR4, 0x400, URZ ;  /* 0x0000040004047890 */ /* 0x000fc8000fffe0ff */
[----:B------:R-:W-:Y:S01]  /*1570*/  ULEA UR4, UR6, UR4, 0x18 ;  /* 0x0000000406047291 */ /* 0x000fe2000f8ec0ff */
[----:B------:R-:W-:-:S05]  /*1580*/  LEA R15, R2, R5, 0x2 ;  /* 0x00000005020f7211 */ /* 0x000fca00078e10ff */
[----:B------:R-:W-:-:S04]  /*1590*/  LEA R0, R2, UR4, 0x2 ;  /* 0x0000000402007c11 */ /* 0x000fc8000f8e10ff */
        /* <DEDUP_REMOVED lines=26> */
[----:B------:R-:W4:Y:S04]  /*1740*/  LDS R10, [R0+0x340] ;  /* 0x00034000000a7984 */ /* 0x000f280000000800 */
[----:B------:R-:W4:Y:S01]  /*1750*/  LDS R11, [R0+0x380] ;  /* 0x00038000000b7984 */ /* 0x000f220000000800 */
[----:B-----5:R-:W-:-:S03]  /*1760*/  IMAD R2, R2, R17, R3 ;  /* 0x0000001102027224 */ /* 0x020fc600078e0203 */
        /* <DEDUP_REMOVED lines=9> */
[----:B------:R-:W-:-:S04]  /*1800*/  IMAD R26, R11, R26, R25 ;  /* 0x0000001a0b1a7224 */ /* 0x000fc800078e0219 */
[----:B-----5:R-:W-:Y:S01]  /*1810*/  IMAD R33, R33, R27, R26 ;  /* 0x0000001b21217224 */ /* 0x020fe200078e021a */
[----:B------:R-:W-:Y:S06]  /*1820*/  BAR.SYNC.DEFER_BLOCKING 0x0 ;  /* 0x0000000000007b1d */ /* 0x000fec0000010000 */
.L_x_0:
[----:B------:R-:W0:Y:S01]  /*1830*/  LDC.64 R2, c[0x0][0x390] ;  /* 0x0000e400ff027b82 */ /* 0x000e220000000a00 */
[----:B------:R-:W-:-:S04]  /*1840*/  IMAD R21, R23, R4, R21 ;  /* 0x0000000417157224 */ /* 0x000fc800078e0215 */
[----:B0-----:R-:W-:-:S05]  /*1850*/  IMAD.WIDE R2, R21, 0x4, R2 ;  /* 0x0000000415027825 */ /* 0x001fca00078e0202 */
[----:B------:R-:W-:Y:S01]  /*1860*/  STG.E desc[UR8][R2.64], R33 ;  /* 0x0000002102007986 */ /* 0x000fe2000c101908 */
[----:B------:R-:W-:Y:S05]  /*1870*/  EXIT ;  /* 0x000000000000794d */ /* 0x000fea0003800000 */
.L_x_4:
[----:B------:R-:W-:-:S00]  /*1880*/  BRA `(.L_x_4) ;  /* 0xfffffffc00fc7947 */ /* 0x000fc0000383ffff */
[----:B------:R-:W-:-:S00]  /*1890*/  NOP ;  /* 0x0000000000007918 */ /* 0x000fc00000000000 */
        /* <DEDUP_REMOVED lines=14> */
.L_x_10:


//--------------------- .text._Z12matmulKernelPiS_S_i --------------------------
	.section	.text._Z12matmulKernelPiS_S_i,"ax",@progbits
	.align	128
        .global         _Z12matmulKernelPiS_S_i
        .type           _Z12matmulKernelPiS_S_i,@function
        .size           _Z12matmulKernelPiS_S_i,(.L_x_11 - _Z12matmulKernelPiS_S_i)
        .other          _Z12matmulKernelPiS_S_i,@"STO_CUDA_ENTRY STV_DEFAULT"
_Z12matmulKernelPiS_S_i:
.text._Z12matmulKernelPiS_S_i:
[----:B------:R-:W-:Y:S01]  /*0000*/  LDC R1, c[0x0][0x37c] ;  /* 0x0000df00ff017b82 */ /* 0x000fe20000000800 */
[----:B------:R-:W0:Y:S01]  /*0010*/  S2R R3, SR_TID.Y ;  /* 0x0000000000037919 */ /* 0x000e220000002200 */
[----:B------:R-:W1:Y:S06]  /*0020*/  LDCU UR18, c[0x0][0x398] ;  /* 0x00007300ff1277ac */ /* 0x000e6c0008000800 */
[----:B------:R-:W0:Y:S01]  /*0030*/  LDC R0, c[0x0][0x364] ;  /* 0x0000d900ff007b82 */ /* 0x000e220000000800 */
[----:B------:R-:W-:Y:S01]  /*0040*/  HFMA2 R12, -RZ, RZ, 0, 0 ;  /* 0x00000000ff0c7431 */ /* 0x000fe200000001ff */
[----:B------:R-:W2:Y:S01]  /*0050*/  S2R R2, SR_TID.X ;  /* 0x0000000000027919 */ /* 0x000ea20000002100 */
[----:B------:R-:W3:Y:S05]  /*0060*/  LDCU.64 UR16, c[0x0][0x358] ;  /* 0x00006b00ff1077ac */ /* 0x000eea0008000a00 */
[----:B------:R-:W0:Y:S08]  /*0070*/  S2UR UR4, SR_CTAID.Y ;  /* 0x00000000000479c3 */ /* 0x000e300000002600 */
[----:B------:R-:W2:Y:S01]  /*0080*/  S2UR UR5, SR_CTAID.X ;  /* 0x00000000000579c3 */ /* 0x000ea20000002500 */
[----:B-1----:R-:W-:-:S07]  /*0090*/  UISETP.GE.AND UP0, UPT, UR18, 0x1, UPT ;  /* 0x000000011200788c */ /* 0x002fce000bf06270 */
[----:B------:R-:W2:Y:S01]  /*00a0*/  LDC R13, c[0x0][0x360] ;  /* 0x0000d800ff0d7b82 */ /* 0x000ea20000000800 */
[----:B0-----:R-:W-:Y:S02]  /*00b0*/  IMAD R0, R0, UR4, R3 ;  /* 0x0000000400007c24 */ /* 0x001fe4000f8e0203 */
[----:B--2---:R-:W-:Y:S01]  /*00c0*/  IMAD R13, R13, UR5, R2 ;  /* 0x000000050d0d7c24 */ /* 0x004fe2000f8e0202 */
[----:B---3--:R-:W-:Y:S06]  /*00d0*/  BRA.U !UP0, `(.L_x_5) ;  /* 0x0000000908647547 */ /* 0x008fec000b800000 */
[----:B------:R-:W-:Y:S02]  /*00e0*/  UISETP.GE.U32.AND UP1, UPT, UR18, 0x8, UPT ;  /* 0x000000081200788c */ /* 0x000fe4000bf26070 */
[----:B------:R-:W-:Y:S01]  /*00f0*/  IMAD R5, R0, UR18, RZ ;  /* 0x0000001200057c24 */ /* 0x000fe2000f8e02ff */
[----:B------:R-:W-:Y:S01]  /*0100*/  ULOP3.LUT UR19, UR18, 0x7, URZ, 0xc0, !UPT ;  /* 0x0000000712137892 */ /* 0x000fe2000f8ec0ff */
[----:B------:R-:W-:Y:S01]  /*0110*/  MOV R12, RZ ;  /* 0x000000ff000c7202 */ /* 0x000fe20000000f00 */
[----:B------:R-:W-:Y:S02]  /*0120*/  UMOV UR4, URZ ;  /* 0x000000ff00047c82 */ /* 0x000fe40008000000 */
[----:B------:R-:W-:Y:S02]  /*0130*/  UISETP.NE.AND UP0, UPT, UR19, URZ, UPT ;  /* 0x000000ff1300728c */ /* 0x000fe4000bf05270 */
[----:B------:R-:W-:Y:S09]  /*0140*/  BRA.U !UP1, `(.L_x_6) ;  /* 0x0000000509087547 */ /* 0x000ff2000b800000 */
[----:B------:R-:W0:Y:S01]  /*0150*/  LDCU.128 UR20, c[0x0][0x380] ;  /* 0x00007000ff1477ac */ /* 0x000e220008000c00 */
[----:B------:R-:W-:Y:S02]  /*0160*/  MOV R12, RZ ;  /* 0x000000ff000c7202 */ /* 0x000fe40000000f00 */
[----:B------:R-:W-:Y:S01]  /*0170*/  MOV R14, R13 ;  /* 0x0000000d000e7202 */ /* 0x000fe20000000f00 */
[----:B------:R-:W-:-:S04]  /*0180*/  ULOP3.LUT UR4, UR18, 0x7ffffff8, URZ, 0xc0, !UPT ;  /* 0x7ffffff812047892 */ /* 0x000fc8000f8ec0ff */
[----:B------:R-:W-:Y:S01]  /*0190*/  UIADD3 UR5, UPT, UPT, -UR4, URZ, URZ ;  /* 0x000000ff04057290 */ /* 0x000fe2000fffe1ff */
[----:B0-----:R-:W-:Y:S01]  /*01a0*/  MOV R2, UR20 ;  /* 0x0000001400027c02 */ /* 0x001fe20008000f00 */
[----:B------:R-:W-:Y:S01]  /*01b0*/  UIMAD.WIDE.U32 UR6, UR18, 0xc, UR22 ;  /* 0x0000000c120678a5 */ /* 0x000fe2000f8e0016 */
[----:B------:R-:W-:Y:S01]  /*01c0*/  MOV R3, UR21 ;  /* 0x0000001500037c02 */ /* 0x000fe20008000f00 */
[----:B------:R-:W-:Y:S02]  /*01d0*/  UIMAD.WIDE.U32 UR8, UR18, 0x10, UR22 ;  /* 0x00000010120878a5 */ /* 0x000fe4000f8e0016 */
[----:B------:R-:W-:Y:S01]  /*01e0*/  UIMAD.WIDE.U32 UR10, UR18, 0x14, UR22 ;  /* 0x00000014120a78a5 */ /* 0x000fe2000f8e0016 */
[----:B------:R-:W-:Y:S01]  /*01f0*/  IMAD.WIDE.U32 R2, R5, 0x4, R2 ;  /* 0x0000000405027825 */ /* 0x000fe200078e0002 */
[----:B------:R-:W-:Y:S02]  /*0200*/  UIMAD.WIDE.U32 UR12, UR18, 0x18, UR22 ;  /* 0x00000018120c78a5 */ /* 0x000fe4000f8e0016 */
[----:B------:R-:W-:Y:S01]  /*0210*/  UIMAD.WIDE.U32 UR14, UR18, 0x1c, UR22 ;  /* 0x0000001c120e78a5 */ /* 0x000fe2000f8e0016 */
[----:B------:R-:W-:-:S04]  /*0220*/  IADD3 R2, P0, PT, R2, 0x10, RZ ;  /* 0x0000001002027810 */ /* 0x000fc80007f1e0ff */
[----:B------:R-:W-:-:S09]  /*0230*/  IADD3.X R3, PT, PT, RZ, R3, RZ, P0, !PT ;  /* 0x00000003ff037210 */ /* 0x000fd200007fe4ff */
.L_x_7:
[----:B------:R-:W-:Y:S01]  /*0240*/  HFMA2 R23, -RZ, RZ, 0, 2.384185791015625e-07 ;  /* 0x00000004ff177431 */ /* 0x000fe200000001ff */
[----:B------:R-:W-:Y:S01]  /*0250*/  UIMAD.WIDE.U32 UR24, UR18, 0x4, UR22 ;  /* 0x00000004121878a5 */ /* 0x000fe2000f8e0016 */
[----:B------:R-:W2:Y:S01]  /*0260*/  LDG.E R21, desc[UR16][R2.64+-0x10] ;  /* 0xfffff01002157981 */ /* 0x000ea2000c1e1900 */
[----:B------:R-:W-:Y:S01]  /*0270*/  UIMAD.WIDE.U32 UR20, UR18, 0x8, UR22 ;  /* 0x00000008121478a5 */ /* 0x000fe2000f8e0016 */
[----:B------:R-:W-:Y:S02]  /*0280*/  IMAD.MOV.U32 R11, RZ, RZ, 0x4 ;  /* 0x00000004ff0b7424 */ /* 0x000fe400078e00ff */
[----:B------:R-:W-:Y:S01]  /*0290*/  HFMA2 R7, -RZ, RZ, 0, 2.384185791015625e-07 ;  /* 0x00000004ff077431 */ /* 0x000fe200000001ff */
[----:B------:R-:W3:Y:S01]  /*02a0*/  LDG.E R19, desc[UR16][R2.64+-0xc] ;  /* 0xfffff41002137981 */ /* 0x000ee2000c1e1900 */
[----:B------:R-:W-:Y:S02]  /*02b0*/  MOV R8, UR24 ;  /* 0x0000001800087c02 */ /* 0x000fe40008000f00 */
[----:B------:R-:W-:Y:S01]  /*02c0*/  MOV R9, UR25 ;  /* 0x0000001900097c02 */ /* 0x000fe20008000f00 */
[C---:B------:R-:W-:Y:S01]  /*02d0*/  IMAD.WIDE R22, R14.reuse, R23, UR22 ;  /* 0x000000160e167e25 */ /* 0x040fe2000f8e0217 */
[----:B------:R-:W-:Y:S01]  /*02e0*/  MOV R24, UR20 ;  /* 0x0000001400187c02 */ /* 0x000fe20008000f00 */
[----:B------:R-:W4:Y:S01]  /*02f0*/  LDG.E R17, desc[UR16][R2.64+-0x8] ;  /* 0xfffff81002117981 */ /* 0x000f22000c1e1900 */
[----:B------:R-:W-:Y:S01]  /*0300*/  MOV R25, UR21 ;  /* 0x0000001500197c02 */ /* 0x000fe20008000f00 */
[----:B------:R-:W-:-:S02]  /*0310*/  IMAD.WIDE R8, R14, 0x4, R8 ;  /* 0x000000040e087825 */ /* 0x000fc400078e0208 */
[----:B------:R-:W2:Y:S02]  /*0320*/  LDG.E R22, desc[UR16][R22.64] ;  /* 0x0000001016167981 */ /* 0x000ea4000c1e1900 */
[C---:B------:R-:W-:Y:S01]  /*0330*/  IMAD.WIDE R24, R14.reuse, 0x4, R24 ;  /* 0x000000040e187825 */ /* 0x040fe200078e0218 */
[----:B------:R-:W-:Y:S01]  /*0340*/  MOV R5, 0x4 ;  /* 0x0000000400057802 */ /* 0x000fe20000000f00 */
[----:B------:R0:W3:Y:S02]  /*0350*/  LDG.E R20, desc[UR16][R8.64] ;  /* 0x0000001008147981 */ /* 0x0000e4000c1e1900 */
[C---:B------:R-:W-:Y:S02]  /*0360*/  IMAD.WIDE R10, R14.reuse, R11, UR6 ;  /* 0x000000060e0a7e25 */ /* 0x040fe4000f8e020b */
[----:B------:R-:W4:Y:S02]  /*0370*/  LDG.E R18, desc[UR16][R24.64] ;  /* 0x0000001018127981 */ /* 0x000f24000c1e1900 */
[----:B------:R-:W-:-:S04]  /*0380*/  IMAD.WIDE R4, R14, R5, UR8 ;  /* 0x000000080e047e25 */ /* 0x000fc8000f8e0205 */
[----:B------:R-:W-:Y:S01]  /*0390*/  HFMA2 R27, -RZ, RZ, 0, 2.384185791015625e-07 ;  /* 0x00000004ff1b7431 */ /* 0x000fe200000001ff */
[----:B------:R1:W5:Y:S01]  /*03a0*/  LDG.E R16, desc[UR16][R10.64] ;  /* 0x000000100a107981 */ /* 0x000362000c1e1900 */
[----:B0-----:R-:W-:-:S03]  /*03b0*/  MOV R9, 0x4 ;  /* 0x0000000400097802 */ /* 0x001fc60000000f00 */
[----:B------:R-:W5:Y:S01]  /*03c0*/  LDG.E R15, desc[UR16][R2.64+-0x4] ;  /* 0xfffffc10020f7981 */ /* 0x000f62000c1e1900 */
[----:B------:R-:W-:-:S03]  /*03d0*/  IMAD.WIDE R6, R14, R7, UR10 ;  /* 0x0000000a0e067e25 */ /* 0x000fc6000f8e0207 */
[----:B------:R0:W5:Y:S01]  /*03e0*/  LDG.E R4, desc[UR16][R4.64] ;  /* 0x0000001004047981 */ /* 0x000162000c1e1900 */
[----:B------:R-:W-:-:S03]  /*03f0*/  IMAD.WIDE R8, R14, R9, UR12 ;  /* 0x0000000c0e087e25 */ /* 0x000fc6000f8e0209 */
[----:B------:R-:W5:Y:S01]  /*0400*/  LDG.E R23, desc[UR16][R2.64] ;  /* 0x0000001002177981 */ /* 0x000f62000c1e1900 */
[----:B-1----:R-:W-:-:S03]  /*0410*/  IMAD.WIDE R10, R14, R27, UR14 ;  /* 0x0000000e0e0a7e25 */ /* 0x002fc6000f8e021b */
[----:B------:R-:W5:Y:S04]  /*0420*/  LDG.E R7, desc[UR16][R6.64] ;  /* 0x0000001006077981 */ /* 0x000f68000c1e1900 */
[----:B------:R-:W5:Y:S04]  /*0430*/  LDG.E R24, desc[UR16][R2.64+0x4] ;  /* 0x0000041002187981 */ /* 0x000f68000c1e1900 */
[----:B------:R-:W5:Y:S04]  /*0440*/  LDG.E R8, desc[UR16][R8.64] ;  /* 0x0000001008087981 */ /* 0x000f68000c1e1900 */
[----:B------:R-:W5:Y:S04]  /*0450*/  LDG.E R25, desc[UR16][R2.64+0x8] ;  /* 0x0000081002197981 */ /* 0x000f68000c1e1900 */
[----:B------:R-:W5:Y:S04]  /*0460*/  LDG.E R10, desc[UR16][R10.64] ;  /* 0x000000100a0a7981 */ /* 0x000f68000c1e1900 */
[----:B------:R1:W5:Y:S01]  /*0470*/  LDG.E R27, desc[UR16][R2.64+0xc] ;  /* 0x00000c10021b7981 */ /* 0x000362000c1e1900 */
[----:B------:R-:W-:-:S04]  /*0480*/  UIADD3 UR5, UPT, UPT, UR5, 0x8, URZ ;  /* 0x0000000805057890 */ /* 0x000fc8000fffe0ff */
[----:B------:R-:W-:Y:S01]  /*0490*/  UISETP.NE.AND UP1, UPT, UR5, URZ, UPT ;  /* 0x000000ff0500728c */ /* 0x000fe2000bf25270 */
[----:B0-----:R-:W-:Y:S02]  /*04a0*/  MOV R5, UR18 ;  /* 0x0000001200057c02 */ /* 0x001fe40008000f00 */
[----:B-1----:R-:W-:Y:S02]  /*04b0*/  IADD3 R2, P0, PT, R2, 0x20, RZ ;  /* 0x0000002002027810 */ /* 0x002fe40007f1e0ff */
[----:B------:R-:W-:Y:S02]  /*04c0*/  LEA R14, R5, R14, 0x3 ;  /* 0x0000000e050e7211 */ /* 0x000fe400078e18ff */
[----:B------:R-:W-:Y:S01]  /*04d0*/  IADD3.X R3, PT, PT, RZ, R3, RZ, P0, !PT ;  /* 0x00000003ff037210 */ /* 0x000fe200007fe4ff */
[----:B--2---:R-:W-:-:S04]  /*04e0*/  IMAD R21, R21, R22, R12 ;  /* 0x0000001615157224 */ /* 0x004fc800078e020c */
[----:B---3--:R-:W-:-:S04]  /*04f0*/  IMAD R19, R19, R20, R21 ;  /* 0x0000001413137224 */ /* 0x008fc800078e0215 */
[----:B----4-:R-:W-:-:S04]  /*0500*/  IMAD R17, R17, R18, R19 ;  /* 0x0000001211117224 */ /* 0x010fc800078e0213 */
[----:B-----5:R-:W-:-:S04]  /*0510*/  IMAD R15, R15, R16, R17 ;  /* 0x000000100f0f7224 */ /* 0x020fc800078e0211 */
[----:B------:R-:W-:-:S04]  /*0520*/  IMAD R4, R23, R4, R15 ;  /* 0x0000000417047224 */ /* 0x000fc800078e020f */
[----:B------:R-:W-:-:S04]  /*0530*/  IMAD R4, R24, R7, R4 ;  /* 0x0000000718047224 */ /* 0x000fc800078e0204 */
[----:B------:R-:W-:-:S04]  /*0540*/  IMAD R4, R25, R8, R4 ;  /* 0x0000000819047224 */ /* 0x000fc800078e0204 */
[----:B------:R-:W-:Y:S01]  /*0550*/  IMAD R12, R27, R10, R4 ;  /* 0x0000000a1b0c7224 */ /* 0x000fe200078e0204 */
[----:B------:R-:W-:Y:S06]  /*0560*/  BRA.U UP1, `(.L_x_7) ;  /* 0xfffffffd01347547 */ /* 0x000fec000b83ffff */
.L_x_6:
[----:B------:R-:W-:Y:S05]  /*0570*/  BRA.U !UP0, `(.L_x_5) ;  /* 0x00000005083c7547 */ /* 0x000fea000b800000 */
[----:B------:R-:W-:Y:S01]  /*0580*/  UISETP.GE.U32.AND UP0, UPT, UR19, 0x4, UPT ;  /* 0x000000041300788c */ /* 0x000fe2000bf06070 */
[----:B------:R-:W-:Y:S01]  /*0590*/  IMAD R2, R0, UR18, RZ ;  /* 0x0000001200027c24 */ /* 0x000fe2000f8e02ff */
[----:B------:R-:W-:-:S04]  /*05a0*/  ULOP3.LUT UR5, UR18, 0x3, URZ, 0xc0, !UPT ;  /* 0x0000000312057892 */ /* 0x000fc8000f8ec0ff */
[----:B------:R-:W-:-:S03]  /*05b0*/  UISETP.NE.AND UP1, UPT, UR5, URZ, UPT ;  /* 0x000000ff0500728c */ /* 0x000fc6000bf25270 */
[----:B------:R-:W-:Y:S08]  /*05c0*/  BRA.U !UP0, `(.L_x_8) ;  /* 0x00000001087c7547 */ /* 0x000ff0000b800000 */
[----:B------:R-:W0:Y:S01]  /*05d0*/  LDC.64 R6, c[0x0][0x388] ;  /* 0x0000e200ff067b82 */ /* 0x000e220000000a00 */
[----:B------:R-:W1:Y:S01]  /*05e0*/  LDCU.64 UR6, c[0x0][0x380] ;  /* 0x00007000ff0677ac */ /* 0x000e620008000a00 */
[----:B------:R-:W-:Y:S01]  /*05f0*/  MOV R4, UR4 ;  /* 0x0000000400047c02 */ /* 0x000fe20008000f00 */
[C---:B------:R-:W-:Y:S01]  /*0600*/  VIADD R3, R2.reuse, UR4 ;  /* 0x0000000402037c36 */ /* 0x040fe20008000000 */
[----:B------:R-:W-:Y:S02]  /*0610*/  MOV R11, UR18 ;  /* 0x00000012000b7c02 */ /* 0x000fe40008000f00 */
[----:B------:R-:W-:Y:S01]  /*0620*/  IADD3 R14, P0, PT, R2, UR4, RZ ;  /* 0x00000004020e7c10 */ /* 0x000fe2000ff1e0ff */
[----:B------:R-:W-:Y:S01]  /*0630*/  IMAD R5, R4, UR18, R13 ;  /* 0x0000001204057c24 */ /* 0x000fe2000f8e020d */
[----:B------:R-:W2:Y:S01]  /*0640*/  LDC.64 R8, c[0x0][0x380] ;  /* 0x0000e000ff087b82 */ /* 0x000ea20000000a00 */
[----:B------:R-:W-:Y:S02]  /*0650*/  MOV R15, UR18 ;  /* 0x00000012000f7c02 */ /* 0x000fe40008000f00 */
[----:B------:R-:W-:Y:S01]  /*0660*/  MOV R17, UR18 ;  /* 0x0000001200117c02 */ /* 0x000fe20008000f00 */
[----:B0-----:R-:W-:-:S04]  /*0670*/  IMAD.WIDE R6, R5, 0x4, R6 ;  /* 0x0000000405067825 */ /* 0x001fc800078e0206 */
[----:B------:R-:W-:Y:S02]  /*0680*/  IMAD.WIDE.U32 R10, R11, 0x4, R6 ;  /* 0x000000040b0a7825 */ /* 0x000fe400078e0006 */
[----:B------:R-:W3:Y:S02]  /*0690*/  LDG.E R6, desc[UR16][R6.64] ;  /* 0x0000001006067981 */ /* 0x000ee4000c1e1900 */
[----:B--2---:R-:W-:Y:S01]  /*06a0*/  IMAD.WIDE.U32 R8, R3, 0x4, R8 ;  /* 0x0000000403087825 */ /* 0x004fe200078e0008 */
[----:B------:R-:W-:Y:S02]  /*06b0*/  IADD3.X R3, PT, PT, RZ, RZ, RZ, P0, !PT ;  /* 0x000000ffff037210 */ /* 0x000fe400007fe4ff */
[----:B-1----:R-:W-:-:S03]  /*06c0*/  LEA R4, P0, R14, UR6, 0x2 ;  /* 0x000000060e047c11 */ /* 0x002fc6000f8010ff */
[----:B------:R-:W3:Y:S01]  /*06d0*/  LDG.E R9, desc[UR16][R8.64] ;  /* 0x0000001008097981 */ /* 0x000ee2000c1e1900 */
[----:B------:R-:W-:Y:S01]  /*06e0*/  LEA.HI.X R5, R14, UR7, R3, 0x2, P0 ;  /* 0x000000070e057c11 */ /* 0x000fe200080f1403 */
[----:B------:R-:W-:Y:S02]  /*06f0*/  IMAD.WIDE.U32 R14, R15, 0x4, R10 ;  /* 0x000000040f0e7825 */ /* 0x000fe400078e000a */
[----:B------:R-:W2:Y:S04]  /*0700*/  LDG.E R3, desc[UR16][R10.64] ;  /* 0x000000100a037981 */ /* 0x000ea8000c1e1900 */
[----:B------:R-:W2:Y:S01]  /*0710*/  LDG.E R18, desc[UR16][R4.64+0x4] ;  /* 0x0000041004127981 */ /* 0x000ea2000c1e1900 */
[----:B------:R-:W-:-:S03]  /*0720*/  IMAD.WIDE.U32 R16, R17, 0x4, R14 ;  /* 0x0000000411107825 */ /* 0x000fc600078e000e */
[----:B------:R-:W4:Y:S04]  /*0730*/  LDG.E R19, desc[UR16][R14.64] ;  /* 0x000000100e137981 */ /* 0x000f28000c1e1900 */
[----:B------:R-:W4:Y:S04]  /*0740*/  LDG.E R20, desc[UR16][R4.64+0x8] ;  /* 0x0000081004147981 */ /* 0x000f28000c1e1900 */
[----:B------:R-:W5:Y:S04]  /*0750*/  LDG.E R22, desc[UR16][R4.64+0xc] ;  /* 0x00000c1004167981 */ /* 0x000f68000c1e1900 */
[----:B------:R-:W5:Y:S01]  /*0760*/  LDG.E R16, desc[UR16][R16.64] ;  /* 0x0000001010107981 */ /* 0x000f62000c1e1900 */
[----:B------:R-:W-:Y:S01]  /*0770*/  UIADD3 UR4, UPT, UPT, UR4, 0x4, URZ ;  /* 0x0000000404047890 */ /* 0x000fe2000fffe0ff */
[----:B---3--:R-:W-:-:S04]  /*0780*/  IMAD R9, R9, R6, R12 ;  /* 0x0000000609097224 */ /* 0x008fc800078e020c */
[----:B--2---:R-:W-:-:S04]  /*0790*/  IMAD R3, R18, R3, R9 ;  /* 0x0000000312037224 */ /* 0x004fc800078e0209 */
[----:B----4-:R-:W-:-:S04]  /*07a0*/  IMAD R3, R20, R19, R3 ;  /* 0x0000001314037224 */ /* 0x010fc800078e0203 */
[----:B-----5:R-:W-:-:S07]  /*07b0*/  IMAD R12, R22, R16, R3 ;  /* 0x00000010160c7224 */ /* 0x020fce00078e0203 */
.L_x_8:
[----:B------:R-:W-:Y:S05]  /*07c0*/  BRA.U !UP1, `(.L_x_5) ;  /* 0x0000000109a87547 */ /* 0x000fea000b800000 */
[----:B------:R-:W-:Y:S01]  /*07d0*/  UISETP.NE.AND UP0, UPT, UR5, 0x1, UPT ;  /* 0x000000010500788c */ /* 0x000fe2000bf05270 */
[----:B------:R-:W-:Y:S01]  /*07e0*/  MOV R4, UR4 ;  /* 0x0000000400047c02 */ /* 0x000fe20008000f00 */
[----:B------:R-:W-:Y:S02]  /*07f0*/  ULOP3.LUT UR5, UR18, 0x1, URZ, 0xc0, !UPT ;  /* 0x0000000112057892 */ /* 0x000fe4000f8ec0ff */
[----:B------:R-:W-:Y:S02]  /*0800*/  MOV R17, UR18 ;  /* 0x0000001200117c02 */ /* 0x000fe40008000f00 */
[----:B------:R-:W-:Y:S01]  /*0810*/  UISETP.NE.U32.AND UP1, UPT, UR5, 0x1, UPT ;  /* 0x000000010500788c */ /* 0x000fe2000bf25070 */
[----:B------:R-:W-:-:S04]  /*0820*/  PLOP3.LUT P1, PT, PT, PT, UP0, 0x80, 0x8 ;  /* 0x000000000008781c */ /* 0x000fc80003f2f008 */
[----:B------:R-:W0:Y:S01]  /*0830*/  @UP0 LDCU.128 UR8, c[0x0][0x380] ;  /* 0x00007000ff0807ac */ /* 0x000e220008000c00 */
[----:B------:R-:W-:Y:S01]  /*0840*/  PLOP3.LUT P0, PT, PT, PT, UP1, 0x80, 0x8 ;  /* 0x000000000008781c */ /* 0x000fe20003f0f018 */
[----:B------:R-:W1:Y:S04]  /*0850*/  @UP0 LDCU.64 UR6, c[0x0][0x380] ;  /* 0x00007000ff0607ac */ /* 0x000e680008000a00 */
[----:B------:R-:W2:Y:S03]  /*0860*/  @!UP1 LDCU.128 UR12, c[0x0][0x380] ;  /* 0x00007000ff0c97ac */ /* 0x000ea60008000c00 */
[C---:B------:R-:W-:Y:S02]  /*0870*/  @P1 IADD3 R3, PT, PT, R2.reuse, UR4, RZ ;  /* 0x0000000402031c10 */ /* 0x040fe4000fffe0ff */
[----:B------:R-:W-:Y:S01]  /*0880*/  @P1 IADD3 R5, P2, PT, R2, UR4, RZ ;  /* 0x0000000402051c10 */ /* 0x000fe2000ff5e0ff */
[----:B------:R-:W-:-:S03]  /*0890*/  @UP0 UIADD3 UR4, UPT, UPT, UR4, 0x2, URZ ;  /* 0x0000000204040890 */ /* 0x000fc6000fffe0ff */
[----:B------:R-:W-:Y:S02]  /*08a0*/  @P1 IADD3.X R8, PT, PT, RZ, RZ, RZ, P2, !PT ;  /* 0x000000ffff081210 */ /* 0x000fe400017fe4ff */
[----:B0-----:R-:W-:Y:S01]  /*08b0*/  MOV R14, UR8 ;  /* 0x00000008000e7c02 */ /* 0x001fe20008000f00 */
[----:B------:R-:W-:Y:S01]  /*08c0*/  IMAD.U32 R6, RZ, RZ, UR10 ;  /* 0x0000000aff067e24 */ /* 0x000fe2000f8e00ff */
[----:B------:R-:W-:Y:S02]  /*08d0*/  MOV R15, UR9 ;  /* 0x00000009000f7c02 */ /* 0x000fe40008000f00 */
[----:B------:R-:W-:Y:S01]  /*08e0*/  MOV R7, UR11 ;  /* 0x0000000b00077c02 */ /* 0x000fe20008000f00 */
[----:B------:R-:W-:-:S04]  /*08f0*/  @P1 IMAD.WIDE.U32 R14, R3, 0x4, R14 ;  /* 0x00000004030e1825 */ /* 0x000fc800078e000e */
[----:B------:R-:W-:Y:S01]  /*0900*/  @P1 IMAD R3, R4, UR18, R13 ;  /* 0x0000001204031c24 */ /* 0x000fe2000f8e020d */
[----:B-1----:R-:W-:Y:S02]  /*0910*/  @P1 LEA R4, P2, R5, UR6, 0x2 ;  /* 0x0000000605041c11 */ /* 0x002fe4000f8410ff */
[----:B------:R-:W-:Y:S01]  /*0920*/  MOV R18, UR4 ;  /* 0x0000000400127c02 */ /* 0x000fe20008000f00 */
[----:B------:R-:W-:Y:S01]  /*0930*/  @P1 IMAD.WIDE R6, R3, 0x4, R6 ;  /* 0x0000000403061825 */ /* 0x000fe200078e0206 */
[----:B------:R-:W-:Y:S01]  /*0940*/  @P1 LEA.HI.X R5, R5, UR7, R8, 0x2, P2 ;  /* 0x0000000705051c11 */ /* 0x000fe200090f1408 */
[----:B------:R-:W3:Y:S01]  /*0950*/  @P1 LDG.E R3, desc[UR16][R14.64] ;  /* 0x000000100e031981 */ /* 0x000ee2000c1e1900 */
[----:B--2---:R-:W-:Y:S01]  /*0960*/  MOV R8, UR12 ;  /* 0x0000000c00087c02 */ /* 0x004fe20008000f00 */
[----:B------:R-:W-:Y:S01]  /*0970*/  @!P0 IMAD R21, R18, UR18, R13 ;  /* 0x0000001212158c24 */ /* 0x000fe2000f8e020d */
[----:B------:R-:W-:Y:S01]  /*0980*/  MOV R9, UR13 ;  /* 0x0000000d00097c02 */ /* 0x000fe20008000f00 */
[----:B------:R-:W-:Y:S01]  /*0990*/  @P1 IMAD.WIDE.U32 R16, R17, 0x4, R6 ;  /* 0x0000000411101825 */ /* 0x000fe200078e0006 */
[----:B------:R-:W-:Y:S01]  /*09a0*/  @!P0 IADD3 R19, PT, PT, R2, UR4, RZ ;  /* 0x0000000402138c10 */ /* 0x000fe2000fffe0ff */
[----:B------:R-:W3:Y:S01]  /*09b0*/  @P1 LDG.E R6, desc[UR16][R6.64] ;  /* 0x0000001006061981 */ /* 0x000ee2000c1e1900 */
[----:B------:R-:W-:-:S02]  /*09c0*/  MOV R10, UR14 ;  /* 0x0000000e000a7c02 */ /* 0x000fc40008000f00 */
[----:B------:R-:W-:Y:S01]  /*09d0*/  MOV R11, UR15 ;  /* 0x0000000f000b7c02 */ /* 0x000fe20008000f00 */
[----:B------:R-:W-:Y:S01]  /*09e0*/  @!P0 IMAD.WIDE.U32 R8, R19, 0x4, R8 ;  /* 0x0000000413088825 */ /* 0x000fe200078e0008 */
[----:B------:R-:W2:Y:S03]  /*09f0*/  @P1 LDG.E R16, desc[UR16][R16.64] ;  /* 0x0000001010101981 */ /* 0x000ea6000c1e1900 */
[----:B------:R-:W-:Y:S01]  /*0a00*/  @!P0 IMAD.WIDE R10, R21, 0x4, R10 ;  /* 0x00000004150a8825 */ /* 0x000fe200078e020a */
[----:B------:R-:W2:Y:S04]  /*0a10*/  @P1 LDG.E R4, desc[UR16][R4.64+0x4] ;  /* 0x0000041004041981 */ /* 0x000ea8000c1e1900 */
[----:B------:R-:W4:Y:S04]  /*0a20*/  @!P0 LDG.E R9, desc[UR16][R8.64] ;  /* 0x0000001008098981 */ /* 0x000f28000c1e1900 */
[----:B------:R-:W4:Y:S01]  /*0a30*/  @!P0 LDG.E R10, desc[UR16][R10.64] ;  /* 0x000000100a0a8981 */ /* 0x000f22000c1e1900 */
[----:B---3--:R-:W-:-:S04]  /*0a40*/  @P1 IMAD R3, R3, R6, R12 ;  /* 0x0000000603031224 */ /* 0x008fc800078e020c */
[----:B--2---:R-:W-:-:S04]  /*0a50*/  @P1 IMAD R12, R4, R16, R3 ;  /* 0x00000010040c1224 */ /* 0x004fc800078e0203 */
[----:B----4-:R-:W-:-:S07]  /*0a60*/  @!P0 IMAD R12, R9, R10, R12 ;  /* 0x0000000a090c8224 */ /* 0x010fce00078e020c */
.L_x_5:
[----:B------:R-:W0:Y:S01]  /*0a70*/  LDC.64 R2, c[0x0][0x390] ;  /* 0x0000e400ff027b82 */ /* 0x000e220000000a00 */
[----:B------:R-:W-:-:S04]  /*0a80*/  IMAD R13, R0, UR18, R13 ;  /* 0x00000012000d7c24 */ /* 0x000fc8000f8e020d */
[----:B0-----:R-:W-:-:S05]  /*0a90*/  IMAD.WIDE R2, R13, 0x4, R2 ;  /* 0x000000040d027825 */ /* 0x001fca00078e0202 */
[----:B------:R-:W-:Y:S01]  /*0aa0*/  STG.E desc[UR16][R2.64], R12 ;  /* 0x0000000c02007986 */ /* 0x000fe2000c101910 */
[----:B------:R-:W-:Y:S05]  /*0ab0*/  EXIT ;  /* 0x000000000000794d */ /* 0x000fea0003800000 */
.L_x_9:
        /* <DEDUP_REMOVED lines=12> */
.L_x_11:


//--------------------- .nv.shared._Z15matmulKernelOptPiS_S_i --------------------------
	.section	.nv.shared._Z15matmulKernelOptPiS_S_i,"aw",@nobits
	.sectionflags	@""
	.align	4
.nv.shared._Z15matmulKernelOptPiS_S_i:
	.zero		3072


//--------------------- .nv.shared.reserved.0     --------------------------
	.section	.nv.shared.reserved.0,"aw",@nobits
	.weak		__nv_reservedSMEM_offset_0_alias
	.size		__nv_reservedSMEM_offset_0_alias, 0, 64
	.other		__nv_reservedSMEM_offset_0_alias,@"STO_CUDA_RESERVED_SHARED STV_DEFAULT"
__nv_reservedSMEM_offset_0_alias:
	.zero		0
	.zero		64


//--------------------- .nv.constant0._Z15matmulKernelOptPiS_S_i --------------------------
	.section	.nv.constant0._Z15matmulKernelOptPiS_S_i,"a",@progbits
	.sectionflags	@""
	.align	4
.nv.constant0._Z15matmulKernelOptPiS_S_i:
	.zero		924


//--------------------- .nv.constant0._Z12matmulKernelPiS_S_i --------------------------
	.section	.nv.constant0._Z12matmulKernelPiS_S_i,"a",@progbits
	.sectionflags	@""
	.align	4
.nv.constant0._Z12matmulKernelPiS_S_i:
	.zero		924


//--------------------- SYMBOLS --------------------------

	.type		.nv.reservedSmem.offset0,@object
	.size		.nv.reservedSmem.offset0,0x4
	.type		.nv.reservedSmem.cap,@object
	.size		.nv.reservedSmem.cap,0x4
